//
// Generated by NVIDIA NVVM Compiler
//
// Compiler Build ID: CL-36424714
// Cuda compilation tools, release 13.0, V13.0.88
// Based on NVVM 20.0.0
//

.version 9.0
.target sm_100
.address_size 64

	// .globl	_Z8kernel64P6uint64S0_S0_S0_S0_S0_i

.visible .entry _Z8kernel64P6uint64S0_S0_S0_S0_S0_i(
	.param .u64 .ptr .align 1 _Z8kernel64P6uint64S0_S0_S0_S0_S0_i_param_0,
	.param .u64 .ptr .align 1 _Z8kernel64P6uint64S0_S0_S0_S0_S0_i_param_1,
	.param .u64 .ptr .align 1 _Z8kernel64P6uint64S0_S0_S0_S0_S0_i_param_2,
	.param .u64 .ptr .align 1 _Z8kernel64P6uint64S0_S0_S0_S0_S0_i_param_3,
	.param .u64 .ptr .align 1 _Z8kernel64P6uint64S0_S0_S0_S0_S0_i_param_4,
	.param .u64 .ptr .align 1 _Z8kernel64P6uint64S0_S0_S0_S0_S0_i_param_5,
	.param .u32 _Z8kernel64P6uint64S0_S0_S0_S0_S0_i_param_6
)
{
	.reg .pred 	%p<48>;
	.reg .b32 	%r<269>;
	.reg .b64 	%rd<22>;

	ld.param.u64 	%rd3, [_Z8kernel64P6uint64S0_S0_S0_S0_S0_i_param_0];
	ld.param.u64 	%rd4, [_Z8kernel64P6uint64S0_S0_S0_S0_S0_i_param_1];
	ld.param.u64 	%rd5, [_Z8kernel64P6uint64S0_S0_S0_S0_S0_i_param_2];
	ld.param.u64 	%rd6, [_Z8kernel64P6uint64S0_S0_S0_S0_S0_i_param_3];
	ld.param.u64 	%rd7, [_Z8kernel64P6uint64S0_S0_S0_S0_S0_i_param_4];
	ld.param.u64 	%rd8, [_Z8kernel64P6uint64S0_S0_S0_S0_S0_i_param_5];
	ld.param.u32 	%r126, [_Z8kernel64P6uint64S0_S0_S0_S0_S0_i_param_6];
	mov.u32 	%r127, %ctaid.x;
	mov.u32 	%r128, %ntid.x;
	mov.u32 	%r129, %tid.x;
	mad.lo.s32 	%r1, %r127, %r128, %r129;
	setp.ge.s32 	%p1, %r1, %r126;
	@%p1 bra 	$L__BB0_43;
	cvta.to.global.u64 	%rd9, %rd3;
	cvta.to.global.u64 	%rd10, %rd4;
	cvta.to.global.u64 	%rd11, %rd5;
	cvta.to.global.u64 	%rd12, %rd6;
	mul.wide.s32 	%rd13, %r1, 8;
	add.s64 	%rd1, %rd9, %rd13;
	ld.global.u32 	%r131, [%rd1];
	add.s64 	%rd2, %rd10, %rd13;
	ld.global.u32 	%r132, [%rd2];
	add.s32 	%r133, %r132, %r131;
	setp.lt.u32 	%p2, %r133, %r132;
	ld.global.u32 	%r134, [%rd1+4];
	ld.global.u32 	%r135, [%rd2+4];
	add.s32 	%r136, %r135, %r134;
	selp.u32 	%r137, 1, 0, %p2;
	add.s32 	%r138, %r136, %r137;
	add.s64 	%rd14, %rd11, %rd13;
	st.global.u32 	[%rd14], %r133;
	st.global.u32 	[%rd14+4], %r138;
	ld.global.u32 	%r139, [%rd1];
	ld.global.u32 	%r140, [%rd2];
	sub.s32 	%r141, %r139, %r140;
	ld.global.u32 	%r142, [%rd1+4];
	ld.global.u32 	%r143, [%rd2+4];
	sub.s32 	%r144, %r142, %r143;
	setp.lt.u32 	%p3, %r139, %r140;
	selp.s32 	%r145, -1, 0, %p3;
	add.s32 	%r146, %r144, %r145;
	add.s64 	%rd15, %rd12, %rd13;
	st.global.u32 	[%rd15], %r141;
	st.global.u32 	[%rd15+4], %r146;
	ld.global.u32 	%r226, [%rd2];
	ld.global.u32 	%r224, [%rd1+4];
	ld.global.u32 	%r225, [%rd1];
	mov.b32 	%r221, 0;
	mov.u32 	%r228, %r221;
	mov.u32 	%r227, %r221;
$L__BB0_2:
	and.b32  	%r147, %r226, 1;
	setp.eq.b32 	%p4, %r147, 1;
	not.pred 	%p5, %p4;
	@%p5 bra 	$L__BB0_4;
	add.s32 	%r11, %r227, %r225;
	setp.lt.u32 	%p6, %r11, %r227;
	add.s32 	%r148, %r228, %r224;
	selp.u32 	%r149, 1, 0, %p6;
	add.s32 	%r228, %r148, %r149;
	mov.u32 	%r227, %r11;
$L__BB0_4:
	or.b32  	%r150, %r224, %r225;
	shl.b32 	%r15, %r150, 1;
	shf.l.wrap.b32 	%r16, %r225, %r224, 1;
	and.b32  	%r151, %r226, 2;
	setp.eq.s32 	%p7, %r151, 0;
	@%p7 bra 	$L__BB0_6;
	add.s32 	%r17, %r227, %r15;
	setp.lt.u32 	%p8, %r17, %r227;
	add.s32 	%r152, %r228, %r16;
	selp.u32 	%r153, 1, 0, %p8;
	add.s32 	%r228, %r152, %r153;
	mov.u32 	%r227, %r17;
$L__BB0_6:
	or.b32  	%r154, %r16, %r15;
	shl.b32 	%r21, %r154, 1;
	shf.l.wrap.b32 	%r22, %r15, %r16, 1;
	and.b32  	%r155, %r226, 4;
	setp.eq.s32 	%p9, %r155, 0;
	@%p9 bra 	$L__BB0_8;
	add.s32 	%r23, %r227, %r21;
	setp.lt.u32 	%p10, %r23, %r227;
	add.s32 	%r156, %r228, %r22;
	selp.u32 	%r157, 1, 0, %p10;
	add.s32 	%r228, %r156, %r157;
	mov.u32 	%r227, %r23;
$L__BB0_8:
	or.b32  	%r158, %r22, %r21;
	shl.b32 	%r27, %r158, 1;
	shf.l.wrap.b32 	%r28, %r21, %r22, 1;
	and.b32  	%r159, %r226, 8;
	setp.eq.s32 	%p11, %r159, 0;
	@%p11 bra 	$L__BB0_10;
	add.s32 	%r29, %r227, %r27;
	setp.lt.u32 	%p12, %r29, %r227;
	add.s32 	%r160, %r228, %r28;
	selp.u32 	%r161, 1, 0, %p12;
	add.s32 	%r228, %r160, %r161;
	mov.u32 	%r227, %r29;
$L__BB0_10:
	or.b32  	%r162, %r28, %r27;
	shl.b32 	%r33, %r162, 1;
	shf.l.wrap.b32 	%r34, %r27, %r28, 1;
	and.b32  	%r163, %r226, 16;
	setp.eq.s32 	%p13, %r163, 0;
	@%p13 bra 	$L__BB0_12;
	add.s32 	%r35, %r227, %r33;
	setp.lt.u32 	%p14, %r35, %r227;
	add.s32 	%r164, %r228, %r34;
	selp.u32 	%r165, 1, 0, %p14;
	add.s32 	%r228, %r164, %r165;
	mov.u32 	%r227, %r35;
$L__BB0_12:
	or.b32  	%r166, %r34, %r33;
	shl.b32 	%r39, %r166, 1;
	shf.l.wrap.b32 	%r40, %r33, %r34, 1;
	and.b32  	%r167, %r226, 32;
	setp.eq.s32 	%p15, %r167, 0;
	@%p15 bra 	$L__BB0_14;
	add.s32 	%r41, %r227, %r39;
	setp.lt.u32 	%p16, %r41, %r227;
	add.s32 	%r168, %r228, %r40;
	selp.u32 	%r169, 1, 0, %p16;
	add.s32 	%r228, %r168, %r169;
	mov.u32 	%r227, %r41;
$L__BB0_14:
	or.b32  	%r170, %r40, %r39;
	shl.b32 	%r45, %r170, 1;
	shf.l.wrap.b32 	%r46, %r39, %r40, 1;
	and.b32  	%r171, %r226, 64;
	setp.eq.s32 	%p17, %r171, 0;
	@%p17 bra 	$L__BB0_16;
	add.s32 	%r47, %r227, %r45;
	setp.lt.u32 	%p18, %r47, %r227;
	add.s32 	%r172, %r228, %r46;
	selp.u32 	%r173, 1, 0, %p18;
	add.s32 	%r228, %r172, %r173;
	mov.u32 	%r227, %r47;
$L__BB0_16:
	or.b32  	%r174, %r46, %r45;
	shl.b32 	%r51, %r174, 1;
	shf.l.wrap.b32 	%r52, %r45, %r46, 1;
	and.b32  	%r175, %r226, 128;
	setp.eq.s32 	%p19, %r175, 0;
	@%p19 bra 	$L__BB0_18;
	add.s32 	%r53, %r227, %r51;
	setp.lt.u32 	%p20, %r53, %r227;
	add.s32 	%r176, %r228, %r52;
	selp.u32 	%r177, 1, 0, %p20;
	add.s32 	%r228, %r176, %r177;
	mov.u32 	%r227, %r53;
$L__BB0_18:
	or.b32  	%r178, %r52, %r51;
	shl.b32 	%r225, %r178, 1;
	shf.l.wrap.b32 	%r224, %r51, %r52, 1;
	add.s32 	%r221, %r221, 8;
	setp.ne.s32 	%p21, %r221, 64;
	shr.u32 	%r226, %r226, 8;
	@%p21 bra 	$L__BB0_2;
	cvta.to.global.u64 	%rd16, %rd7;
	add.s64 	%rd18, %rd16, %rd13;
	st.global.u32 	[%rd18], %r227;
	st.global.u32 	[%rd18+4], %r228;
	ld.global.u32 	%r61, [%rd2];
	ld.global.u32 	%r180, [%rd2+4];
	or.b32  	%r181, %r61, %r180;
	setp.eq.s32 	%p22, %r181, 0;
	mov.b32 	%r263, -1;
	mov.u32 	%r266, %r263;
	@%p22 bra 	$L__BB0_42;
	ld.global.u32 	%r247, [%rd1+4];
	ld.global.u32 	%r246, [%rd1];
	mov.b32 	%r266, 0;
	mov.b32 	%r244, -64;
	mov.b32 	%r243, 64;
	mov.u32 	%r265, %r266;
	mov.u32 	%r264, %r266;
	mov.u32 	%r263, %r266;
$L__BB0_21:
	add.s32 	%r73, %r244, 64;
	or.b32  	%r185, %r265, %r264;
	shl.b32 	%r253, %r185, 1;
	shf.l.wrap.b32 	%r252, %r247, %r264, 1;
	setp.gt.u32 	%p23, %r252, %r180;
	@%p23 bra 	$L__BB0_23;
	setp.ne.s32 	%p24, %r252, %r180;
	setp.lt.u32 	%p25, %r253, %r61;
	or.pred  	%p26, %p24, %p25;
	@%p26 bra 	$L__BB0_26;
$L__BB0_23:
	sub.s32 	%r76, %r253, %r61;
	sub.s32 	%r186, %r252, %r180;
	setp.lt.u32 	%p27, %r253, %r61;
	selp.s32 	%r187, -1, 0, %p27;
	add.s32 	%r252, %r186, %r187;
	setp.gt.u32 	%p28, %r73, 31;
	@%p28 bra 	$L__BB0_25;
	mov.b32 	%r191, -2147483648;
	shr.u32 	%r192, %r191, %r73;
	or.b32  	%r263, %r192, %r263;
	mov.u32 	%r253, %r76;
	bra.uni 	$L__BB0_26;
$L__BB0_25:
	add.s32 	%r188, %r243, -1;
	mov.b32 	%r189, 1;
	shl.b32 	%r190, %r189, %r188;
	or.b32  	%r266, %r190, %r266;
	mov.u32 	%r253, %r76;
$L__BB0_26:
	or.b32  	%r193, %r246, %r247;
	shl.b32 	%r84, %r193, 1;
	shf.l.wrap.b32 	%r85, %r246, %r247, 1;
	or.b32  	%r194, %r253, %r252;
	shl.b32 	%r257, %r194, 1;
	shf.l.wrap.b32 	%r256, %r85, %r252, 1;
	setp.gt.u32 	%p29, %r256, %r180;
	@%p29 bra 	$L__BB0_28;
	setp.ne.s32 	%p30, %r256, %r180;
	setp.lt.u32 	%p31, %r257, %r61;
	or.pred  	%p32, %p30, %p31;
	@%p32 bra 	$L__BB0_31;
$L__BB0_28:
	sub.s32 	%r88, %r257, %r61;
	sub.s32 	%r195, %r256, %r180;
	setp.lt.u32 	%p33, %r257, %r61;
	selp.s32 	%r196, -1, 0, %p33;
	add.s32 	%r256, %r195, %r196;
	setp.lt.u32 	%p34, %r73, 31;
	@%p34 bra 	$L__BB0_30;
	add.s32 	%r197, %r243, -2;
	mov.b32 	%r198, 1;
	shl.b32 	%r199, %r198, %r197;
	or.b32  	%r266, %r199, %r266;
	mov.u32 	%r257, %r88;
	bra.uni 	$L__BB0_31;
$L__BB0_30:
	mov.b32 	%r200, 1073741824;
	shr.u32 	%r201, %r200, %r73;
	or.b32  	%r263, %r201, %r263;
	mov.u32 	%r257, %r88;
$L__BB0_31:
	or.b32  	%r202, %r84, %r85;
	shl.b32 	%r96, %r202, 1;
	shf.l.wrap.b32 	%r97, %r84, %r85, 1;
	or.b32  	%r203, %r257, %r256;
	shl.b32 	%r261, %r203, 1;
	shf.l.wrap.b32 	%r260, %r97, %r256, 1;
	setp.gt.u32 	%p35, %r260, %r180;
	@%p35 bra 	$L__BB0_33;
	setp.ne.s32 	%p36, %r260, %r180;
	setp.lt.u32 	%p37, %r261, %r61;
	or.pred  	%p38, %p36, %p37;
	@%p38 bra 	$L__BB0_36;
$L__BB0_33:
	sub.s32 	%r100, %r261, %r61;
	sub.s32 	%r204, %r260, %r180;
	setp.lt.u32 	%p39, %r261, %r61;
	selp.s32 	%r205, -1, 0, %p39;
	add.s32 	%r260, %r204, %r205;
	setp.lt.u32 	%p40, %r73, 30;
	@%p40 bra 	$L__BB0_35;
	add.s32 	%r206, %r243, -3;
	mov.b32 	%r207, 1;
	shl.b32 	%r208, %r207, %r206;
	or.b32  	%r266, %r208, %r266;
	mov.u32 	%r261, %r100;
	bra.uni 	$L__BB0_36;
$L__BB0_35:
	mov.b32 	%r209, 536870912;
	shr.u32 	%r210, %r209, %r73;
	or.b32  	%r263, %r210, %r263;
	mov.u32 	%r261, %r100;
$L__BB0_36:
	or.b32  	%r211, %r96, %r97;
	shl.b32 	%r108, %r211, 1;
	shf.l.wrap.b32 	%r109, %r96, %r97, 1;
	or.b32  	%r212, %r261, %r260;
	shl.b32 	%r265, %r212, 1;
	shf.l.wrap.b32 	%r264, %r109, %r260, 1;
	setp.gt.u32 	%p41, %r264, %r180;
	@%p41 bra 	$L__BB0_38;
	setp.ne.s32 	%p42, %r264, %r180;
	setp.lt.u32 	%p43, %r265, %r61;
	or.pred  	%p44, %p42, %p43;
	@%p44 bra 	$L__BB0_41;
$L__BB0_38:
	sub.s32 	%r112, %r265, %r61;
	sub.s32 	%r213, %r264, %r180;
	setp.lt.u32 	%p45, %r265, %r61;
	selp.s32 	%r214, -1, 0, %p45;
	add.s32 	%r264, %r213, %r214;
	setp.lt.u32 	%p46, %r73, 29;
	@%p46 bra 	$L__BB0_40;
	add.s32 	%r215, %r243, -4;
	mov.b32 	%r216, 1;
	shl.b32 	%r217, %r216, %r215;
	or.b32  	%r266, %r217, %r266;
	mov.u32 	%r265, %r112;
	bra.uni 	$L__BB0_41;
$L__BB0_40:
	mov.b32 	%r218, 268435456;
	shr.u32 	%r219, %r218, %r73;
	or.b32  	%r263, %r219, %r263;
	mov.u32 	%r265, %r112;
$L__BB0_41:
	add.s32 	%r244, %r244, 4;
	add.s32 	%r243, %r243, -4;
	setp.ne.s32 	%p47, %r243, 0;
	shf.l.wrap.b32 	%r247, %r108, %r109, 1;
	or.b32  	%r220, %r108, %r109;
	shl.b32 	%r246, %r220, 1;
	@%p47 bra 	$L__BB0_21;
$L__BB0_42:
	cvta.to.global.u64 	%rd19, %rd8;
	add.s64 	%rd21, %rd19, %rd13;
	st.global.u32 	[%rd21], %r263;
	st.global.u32 	[%rd21+4], %r266;
$L__BB0_43:
	ret;

}


// ===== COMPILED SASS (sm_100) =====

	.target	sm_100

	.elftype	@"ET_EXEC"


//--------------------- .note.nv.tkinfo           --------------------------
	.section	.note.nv.tkinfo,"",@"SHT_NOTE"
	.sectionflags	@"SHF_NOTE_NV_TKINFO"
	.tkinfo
        /*0018*/ 	.word	0x00000002
        /*0030*/ 	.string	""
        /*0030*/ 	.string	"ptxas"
        /*0030*/ 	.string	"Cuda compilation tools, release 13.0, V13.0.88"
        /*0030*/ 	.string	"Build cuda_13.0.r13.0/compiler.36424714_0"
        /*0030*/ 	.string	"-arch sm_100 -m 64 "



//--------------------- .note.nv.cuinfo           --------------------------
	.section	.note.nv.cuinfo,"",@"SHT_NOTE"
	.sectionflags	@"SHF_NOTE_NV_CUINFO"
        /*0018*/ 	.short	0x0002
        /*001a*/ 	.short	0x0064
        /*001c*/ 	.short	0x0082
	.zero		2


//--------------------- .nv.info                  --------------------------
	.section	.nv.info,"",@"SHT_CUDA_INFO"
	.align	4


	//----- nvinfo : EIATTR_REGCOUNT
	.align		4
        /*0000*/ 	.byte	0x04, 0x2f
        /*0002*/ 	.short	(.L_1 - .L_0)
	.align		4
.L_0:
        /*0004*/ 	.word	index@(_Z8kernel64P6uint64S0_S0_S0_S0_S0_i)
        /*0008*/ 	.word	0x00000014


	//----- nvinfo : EIATTR_FRAME_SIZE
	.align		4
.L_1:
        /*000c*/ 	.byte	0x04, 0x11
        /*000e*/ 	.short	(.L_3 - .L_2)
	.align		4
.L_2:
        /*0010*/ 	.word	index@(_Z8kernel64P6uint64S0_S0_S0_S0_S0_i)
        /*0014*/ 	.word	0x00000000


	//----- nvinfo : EIATTR_MIN_STACK_SIZE
	.align		4
.L_3:
        /*0018*/ 	.byte	0x04, 0x12
        /*001a*/ 	.short	(.L_5 - .L_4)
	.align		4
.L_4:
        /*001c*/ 	.word	index@(_Z8kernel64P6uint64S0_S0_S0_S0_S0_i)
        /*0020*/ 	.word	0x00000000
.L_5:


//--------------------- .nv.compat                --------------------------
	.section	.nv.compat,"",@"SHT_CUDA_COMPAT_INFO"
	.align	4
        /*0000*/ 	.byte	0x02, 0x09, 0x00, 0x00, 0x02, 0x02, 0x01, 0x00, 0x02, 0x05, 0x05, 0x00, 0x03, 0x07, 0x01, 0x01
        /*0010*/ 	.byte	0x02, 0x03, 0x00, 0x00, 0x02, 0x06, 0x01, 0x00, 0x04, 0x0b, 0x08, 0x00, 0x09, 0x00, 0x00, 0x00
        /*0020*/ 	.byte	0x00, 0x00, 0x00, 0x00


//--------------------- .nv.info._Z8kernel64P6uint64S0_S0_S0_S0_S0_i --------------------------
	.section	.nv.info._Z8kernel64P6uint64S0_S0_S0_S0_S0_i,"",@"SHT_CUDA_INFO"
	.sectionflags	@""
	.align	4


	//----- nvinfo : EIATTR_CUDA_API_VERSION
	.align		4
        /*0000*/ 	.byte	0x04, 0x37
        /*0002*/ 	.short	(.L_7 - .L_6)
.L_6:
        /*0004*/ 	.word	0x00000082


	//----- nvinfo : EIATTR_KPARAM_INFO
	.align		4
.L_7:
        /*0008*/ 	.byte	0x04, 0x17
        /*000a*/ 	.short	(.L_9 - .L_8)
.L_8:
        /*000c*/ 	.word	0x00000000
        /*0010*/ 	.short	0x0006
        /*0012*/ 	.short	0x0030
        /*0014*/ 	.byte	0x00, 0xf0, 0x11, 0x00


	//----- nvinfo : EIATTR_KPARAM_INFO
	.align		4
.L_9:
        /*0018*/ 	.byte	0x04, 0x17
        /*001a*/ 	.short	(.L_11 - .L_10)
.L_10:
        /*001c*/ 	.word	0x00000000
        /*0020*/ 	.short	0x0005
        /*0022*/ 	.short	0x0028
        /*0024*/ 	.byte	0x00, 0xf5, 0x21, 0x00


	//----- nvinfo : EIATTR_KPARAM_INFO
	.align		4
.L_11:
        /*0028*/ 	.byte	0x04, 0x17
        /*002a*/ 	.short	(.L_13 - .L_12)
.L_12:
        /*002c*/ 	.word	0x00000000
        /*0030*/ 	.short	0x0004
        /*0032*/ 	.short	0x0020
        /*0034*/ 	.byte	0x00, 0xf5, 0x21, 0x00


	//----- nvinfo : EIATTR_KPARAM_INFO
	.align		4
.L_13:
        /*0038*/ 	.byte	0x04, 0x17
        /*003a*/ 	.short	(.L_15 - .L_14)
.L_14:
        /*003c*/ 	.word	0x00000000
        /*0040*/ 	.short	0x0003
        /*0042*/ 	.short	0x0018
        /*0044*/ 	.byte	0x00, 0xf5, 0x21, 0x00


	//----- nvinfo : EIATTR_KPARAM_INFO
	.align		4
.L_15:
        /*0048*/ 	.byte	0x04, 0x17
        /*004a*/ 	.short	(.L_17 - .L_16)
.L_16:
        /*004c*/ 	.word	0x00000000
        /*0050*/ 	.short	0x0002
        /*0052*/ 	.short	0x0010
        /*0054*/ 	.byte	0x00, 0xf5, 0x21, 0x00


	//----- nvinfo : EIATTR_KPARAM_INFO
	.align		4
.L_17:
        /*0058*/ 	.byte	0x04, 0x17
        /*005a*/ 	.short	(.L_19 - .L_18)
.L_18:
        /*005c*/ 	.word	0x00000000
        /*0060*/ 	.short	0x0001
        /*0062*/ 	.short	0x0008
        /*0064*/ 	.byte	0x00, 0xf5, 0x21, 0x00


	//----- nvinfo : EIATTR_KPARAM_INFO
	.align		4
.L_19:
        /*0068*/ 	.byte	0x04, 0x17
        /*006a*/ 	.short	(.L_21 - .L_20)
.L_20:
        /*006c*/ 	.word	0x00000000
        /*0070*/ 	.short	0x0000
        /*0072*/ 	.short	0x0000
        /*0074*/ 	.byte	0x00, 0xf5, 0x21, 0x00


	//----- nvinfo : EIATTR_SPARSE_MMA_MASK
	.align		4
.L_21:
        /*0078*/ 	.byte	0x03, 0x50
        /*007a*/ 	.short	0x0000


	//----- nvinfo : EIATTR_MAXREG_COUNT
	.align		4
        /*007c*/ 	.byte	0x03, 0x1b
        /*007e*/ 	.short	0x00ff


	//----- nvinfo : EIATTR_MERCURY_ISA_VERSION
	.align		4
        /*0080*/ 	.byte	0x03, 0x5f
        /*0082*/ 	.short	0x0101


	//----- nvinfo : EIATTR_VRC_CTA_INIT_COUNT
	.align		4
        /*0084*/ 	.byte	0x02, 0x4a
	.zero		1
	.zero		1


	//----- nvinfo : EIATTR_EXIT_INSTR_OFFSETS
	.align		4
        /*0088*/ 	.byte	0x04, 0x1c
        /*008a*/ 	.short	(.L_23 - .L_22)


	//   ....[0]....
.L_22:
        /*008c*/ 	.word	0x00000070


	//   ....[1]....
        /*0090*/ 	.word	0x00004ac0


	//----- nvinfo : EIATTR_CRS_STACK_SIZE
	.align		4
.L_23:
        /*0094*/ 	.byte	0x04, 0x1e
        /*0096*/ 	.short	(.L_25 - .L_24)
.L_24:
        /*0098*/ 	.word	0x00000000


	//----- nvinfo : EIATTR_CBANK_PARAM_SIZE
	.align		4
.L_25:
        /*009c*/ 	.byte	0x03, 0x19
        /*009e*/ 	.short	0x0034


	//----- nvinfo : EIATTR_PARAM_CBANK
	.align		4
        /*00a0*/ 	.byte	0x04, 0x0a
        /*00a2*/ 	.short	(.L_27 - .L_26)
	.align		4
.L_26:
        /*00a4*/ 	.word	index@(.nv.constant0._Z8kernel64P6uint64S0_S0_S0_S0_S0_i)
        /*00a8*/ 	.short	0x0380
        /*00aa*/ 	.short	0x0034


	//----- nvinfo : EIATTR_SW_WAR
	.align		4
.L_27:
        /*00ac*/ 	.byte	0x04, 0x36
        /*00ae*/ 	.short	(.L_29 - .L_28)
.L_28:
        /*00b0*/ 	.word	0x00000008
.L_29:


//--------------------- .nv.callgraph             --------------------------
	.section	.nv.callgraph,"",@"SHT_CUDA_CALLGRAPH"
	.align	4
	.sectionentsize	8
	.align		4
        /*0000*/ 	.word	0x00000000
	.align		4
        /*0004*/ 	.word	0xffffffff
	.align		4
        /*0008*/ 	.word	0x00000000
	.align		4
        /*000c*/ 	.word	0xfffffffe
	.align		4
        /*0010*/ 	.word	0x00000000
	.align		4
        /*0014*/ 	.word	0xfffffffd
	.align		4
        /*0018*/ 	.word	0x00000000
	.align		4
        /*001c*/ 	.word	0xfffffffc


//--------------------- .text._Z8kernel64P6uint64S0_S0_S0_S0_S0_i --------------------------
	.section	.text._Z8kernel64P6uint64S0_S0_S0_S0_S0_i,"ax",@progbits
	.align	128
        .global         _Z8kernel64P6uint64S0_S0_S0_S0_S0_i
        .type           _Z8kernel64P6uint64S0_S0_S0_S0_S0_i,@function
        .size           _Z8kernel64P6uint64S0_S0_S0_S0_S0_i,(.L_x_4 - _Z8kernel64P6uint64S0_S0_S0_S0_S0_i)
        .other          _Z8kernel64P6uint64S0_S0_S0_S0_S0_i,@"STO_CUDA_ENTRY STV_DEFAULT"
_Z8kernel64P6uint64S0_S0_S0_S0_S0_i:
.text._Z8kernel64P6uint64S0_S0_S0_S0_S0_i:
[----:B------:R-:W-:Y:S01]  /*0000*/  LDC R1, c[0x0][0x37c] ;  /* 0x0000df00ff017b82 */ /* 0x000fe20000000800 */
[----:B------:R-:W0:Y:S07]  /*0010*/  S2R R3, SR_TID.X ;  /* 0x0000000000037919 */ /* 0x000e2e0000002100 */
[----:B------:R-:W0:Y:S01]  /*0020*/  S2UR UR4, SR_CTAID.X ;  /* 0x00000000000479c3 */ /* 0x000e220000002500 */
[----:B------:R-:W1:Y:S07]  /*0030*/  LDCU UR5, c[0x0][0x3b0] ;  /* 0x00007600ff0577ac */ /* 0x000e6e0008000800 */
[----:B------:R-:W0:Y:S02]  /*0040*/  LDC R0, c[0x0][0x360] ;  /* 0x0000d800ff007b82 */ /* 0x000e240000000800 */
[----:B0-----:R-:W-:-:S05]  /*0050*/  IMAD R0, R0, UR4, R3 ;  /* 0x0000000400007c24 */ /* 0x001fca000f8e0203 */
[----:B-1----:R-:W-:-:S13]  /*0060*/  ISETP.GE.AND P0, PT, R0, UR5, PT ;  /* 0x0000000500007c0c */ /* 0x002fda000bf06270 */
[----:B------:R-:W-:Y:S05]  /*0070*/  @P0 EXIT ;  /* 0x000000000000094d */ /* 0x000fea0003800000 */
[----:B------:R-:W0:Y:S01]  /*0080*/  LDC.64 R2, c[0x0][0x380] ;  /* 0x0000e000ff027b82 */ /* 0x000e220000000a00 */
[----:B------:R-:W1:Y:S07]  /*0090*/  LDCU.64 UR6, c[0x0][0x358] ;  /* 0x00006b00ff0677ac */ /* 0x000e6e0008000a00 */
[----:B------:R-:W2:Y:S08]  /*00a0*/  LDC.64 R4, c[0x0][0x388] ;  /* 0x0000e200ff047b82 */ /* 0x000eb00000000a00 */
[----:B------:R-:W3:Y:S01]  /*00b0*/  LDC.64 R6, c[0x0][0x390] ;  /* 0x0000e400ff067b82 */ /* 0x000ee20000000a00 */
[----:B0-----:R-:W-:-:S05]  /*00c0*/  IMAD.WIDE R2, R0, 0x8, R2 ;  /* 0x0000000800027825 */ /* 0x001fca00078e0202 */
[----:B-1----:R-:W4:Y:S01]  /*00d0*/  LDG.E R8, desc[UR6][R2.64] ;  /* 0x0000000602087981 */ /* 0x002f22000c1e1900 */
[----:B--2---:R-:W-:-:S03]  /*00e0*/  IMAD.WIDE R4, R0, 0x8, R4 ;  /* 0x0000000800047825 */ /* 0x004fc600078e0204 */
[----:B------:R-:W2:Y:S04]  /*00f0*/  LDG.E R10, desc[UR6][R2.64+0x4] ;  /* 0x00000406020a7981 */ /* 0x000ea8000c1e1900 */
[----:B------:R-:W4:Y:S04]  /*0100*/  LDG.E R9, desc[UR6][R4.64] ;  /* 0x0000000604097981 */ /* 0x000f28000c1e1900 */
[----:B------:R-:W2:Y:S01]  /*0110*/  LDG.E R11, desc[UR6][R4.64+0x4] ;  /* 0x00000406040b7981 */ /* 0x000ea2000c1e1900 */
[----:B---3--:R-:W-:-:S04]  /*0120*/  IMAD.WIDE R6, R0, 0x8, R6 ;  /* 0x0000000800067825 */ /* 0x008fc800078e0206 */
[----:B----4-:R-:W-:-:S05]  /*0130*/  IMAD.IADD R8, R8, 0x1, R9 ;  /* 0x0000000108087824 */ /* 0x010fca00078e0209 */
[----:B------:R-:W-:Y:S01]  /*0140*/  ISETP.GE.U32.AND P0, PT, R8, R9, PT ;  /* 0x000000090800720c */ /* 0x000fe20003f06070 */
[----:B--2---:R-:W-:-:S04]  /*0150*/  IMAD.IADD R10, R10, 0x1, R11 ;  /* 0x000000010a0a7824 */ /* 0x004fc800078e020b */
[----:B------:R-:W-:Y:S01]  /*0160*/  VIADD R9, R10, 0x1 ;  /* 0x000000010a097836 */ /* 0x000fe20000000000 */
[----:B------:R0:W-:Y:S07]  /*0170*/  STG.E desc[UR6][R6.64], R8 ;  /* 0x0000000806007986 */ /* 0x0001ee000c101906 */
[----:B------:R-:W-:Y:S02]  /*0180*/  @P0 IMAD.MOV R9, RZ, RZ, R10 ;  /* 0x000000ffff090224 */ /* 0x000fe400078e020a */
[----:B------:R-:W1:Y:S03]  /*0190*/  LDC.64 R10, c[0x0][0x398] ;  /* 0x0000e600ff0a7b82 */ /* 0x000e660000000a00 */
[----:B------:R2:W-:Y:S04]  /*01a0*/  STG.E desc[UR6][R6.64+0x4], R9 ;  /* 0x0000040906007986 */ /* 0x0005e8000c101906 */
[----:B------:R-:W3:Y:S04]  /*01b0*/  LDG.E R12, desc[UR6][R2.64] ;  /* 0x00000006020c7981 */ /* 0x000ee8000c1e1900 */
[----:B------:R-:W3:Y:S04]  /*01c0*/  LDG.E R13, desc[UR6][R4.64] ;  /* 0x00000006040d7981 */ /* 0x000ee8000c1e1900 */
[----:B------:R-:W4:Y:S04]  /*01d0*/  LDG.E R14, desc[UR6][R2.64+0x4] ;  /* 0x00000406020e7981 */ /* 0x000f28000c1e1900 */
[----:B------:R-:W4:Y:S01]  /*01e0*/  LDG.E R15, desc[UR6][R4.64+0x4] ;  /* 0x00000406040f7981 */ /* 0x000f22000c1e1900 */
[----:B-1----:R-:W-:Y:S01]  /*01f0*/  IMAD.WIDE R10, R0, 0x8, R10 ;  /* 0x00000008000a7825 */ /* 0x002fe200078e020a */
[----:B---3--:R-:W-:-:S03]  /*0200*/  ISETP.GE.U32.AND P0, PT, R12, R13, PT ;  /* 0x0000000d0c00720c */ /* 0x008fc60003f06070 */
[----:B------:R-:W-:Y:S02]  /*0210*/  IMAD.IADD R13, R12, 0x1, -R13 ;  /* 0x000000010c0d7824 */ /* 0x000fe400078e0a0d */
[----:B----4-:R-:W-:-:S04]  /*0220*/  IMAD.IADD R14, R14, 0x1, -R15 ;  /* 0x000000010e0e7824 */ /* 0x010fc800078e0a0f */
[----:B------:R-:W-:-:S04]  /*0230*/  VIADD R15, R14, 0xffffffff ;  /* 0xffffffff0e0f7836 */ /* 0x000fc80000000000 */
[----:B------:R-:W-:Y:S01]  /*0240*/  @P0 IMAD.MOV R15, RZ, RZ, R14 ;  /* 0x000000ffff0f0224 */ /* 0x000fe200078e020e */
[----:B------:R1:W-:Y:S04]  /*0250*/  STG.E desc[UR6][R10.64], R13 ;  /* 0x0000000d0a007986 */ /* 0x0003e8000c101906 */
[----:B------:R1:W-:Y:S04]  /*0260*/  STG.E desc[UR6][R10.64+0x4], R15 ;  /* 0x0000040f0a007986 */ /* 0x0003e8000c101906 */
[----:B0-----:R1:W5:Y:S04]  /*0270*/  LDG.E R8, desc[UR6][R4.64] ;  /* 0x0000000604087981 */ /* 0x001368000c1e1900 */
[----:B--2---:R1:W5:Y:S04]  /*0280*/  LDG.E R9, desc[UR6][R2.64+0x4] ;  /* 0x0000040602097981 */ /* 0x004368000c1e1900 */
[----:B------:R1:W5:Y:S01]  /*0290*/  LDG.E R12, desc[UR6][R2.64] ;  /* 0x00000006020c7981 */ /* 0x000362000c1e1900 */
[----:B------:R-:W-:Y:S01]  /*02a0*/  CS2R R6, SRZ ;  /* 0x0000000000067805 */ /* 0x000fe2000001ff00 */
[----:B------:R-:W-:-:S06]  /*02b0*/  UMOV UR4, URZ ;  /* 0x000000ff00047c82 */ /* 0x000fcc0008000000 */
.L_x_0:
[C---:B-1---5:R-:W-:Y:S01]  /*02c0*/  LOP3.LUT R10, R8.reuse, 0x1, RZ, 0xc0, !PT ;  /* 0x00000001080a7812 */ /* 0x062fe200078ec0ff */
[----:B------:R-:W-:Y:S01]  /*02d0*/  UIADD3 UR4, UPT, UPT, UR4, 0x8, URZ ;  /* 0x0000000804047890 */ /* 0x000fe2000fffe0ff */
[----:B------:R-:W-:Y:S02]  /*02e0*/  LOP3.LUT P2, RZ, R8, 0x2, RZ, 0xc0, !PT ;  /* 0x0000000208ff7812 */ /* 0x000fe4000784c0ff */
[----:B------:R-:W-:Y:S01]  /*02f0*/  ISETP.NE.U32.AND P1, PT, R10, 0x1, PT ;  /* 0x000000010a00780c */ /* 0x000fe20003f25070 */
[----:B------:R-:W-:Y:S01]  /*0300*/  UISETP.NE.AND UP0, UPT, UR4, 0x40, UPT ;  /* 0x000000400400788c */ /* 0x000fe2000bf05270 */
[----:B------:R-:W-:Y:S02]  /*0310*/  LOP3.LUT R11, R9, R12, RZ, 0xfc, !PT ;  /* 0x0000000c090b7212 */ /* 0x000fe400078efcff */
[----:B------:R-:W-:-:S03]  /*0320*/  LOP3.LUT P0, RZ, R8, 0x4, RZ, 0xc0, !PT ;  /* 0x0000000408ff7812 */ /* 0x000fc6000780c0ff */
[----:B------:R-:W-:Y:S01]  /*0330*/  IMAD.SHL.U32 R14, R11, 0x2, RZ ;  /* 0x000000020b0e7824 */ /* 0x000fe200078e00ff */
[----:B------:R-:W-:-:S05]  /*0340*/  SHF.L.W.U32.HI R11, R12, 0x1, R9 ;  /* 0x000000010c0b7819 */ /* 0x000fca0000010e09 */
[----:B------:R-:W-:Y:S02]  /*0350*/  @!P1 IMAD.IADD R10, R7, 0x1, R12 ;  /* 0x00000001070a9824 */ /* 0x000fe400078e020c */
[----:B------:R-:W-:Y:S01]  /*0360*/  @!P1 IMAD.IADD R13, R6, 0x1, R9 ;  /* 0x00000001060d9824 */ /* 0x000fe200078e0209 */
[----:B------:R-:W-:Y:S02]  /*0370*/  LOP3.LUT R9, R11, R14, RZ, 0xfc, !PT ;  /* 0x0000000e0b097212 */ /* 0x000fe400078efcff */
[----:B------:R-:W-:Y:S01]  /*0380*/  ISETP.GE.U32.AND P4, PT, R10, R7, !P1 ;  /* 0x000000070a00720c */ /* 0x000fe20004f86070 */
[----:B------:R-:W-:Y:S02]  /*0390*/  @!P1 IMAD.MOV.U32 R7, RZ, RZ, R10 ;  /* 0x000000ffff079224 */ /* 0x000fe400078e000a */
[----:B------:R-:W-:Y:S02]  /*03a0*/  @!P1 VIADD R15, R13, 0x1 ;  /* 0x000000010d0f9836 */ /* 0x000fe40000000000 */
[----:B------:R-:W-:-:S02]  /*03b0*/  @P2 IMAD.IADD R10, R7, 0x1, R14 ;  /* 0x00000001070a2824 */ /* 0x000fc400078e020e */
[----:B------:R-:W-:-:S03]  /*03c0*/  IMAD.SHL.U32 R12, R9, 0x2, RZ ;  /* 0x00000002090c7824 */ /* 0x000fc600078e00ff */
[----:B------:R-:W-:Y:S01]  /*03d0*/  @P2 ISETP.GE.U32.AND P3, PT, R10, R7, PT ;  /* 0x000000070a00220c */ /* 0x000fe20003f66070 */
[----:B------:R-:W-:Y:S02]  /*03e0*/  @P2 IMAD.MOV.U32 R7, RZ, RZ, R10 ;  /* 0x000000ffff072224 */ /* 0x000fe400078e000a */
[----:B------:R-:W-:Y:S01]  /*03f0*/  @P4 IMAD.MOV R15, RZ, RZ, R13 ;  /* 0x000000ffff0f4224 */ /* 0x000fe200078e020d */
[----:B------:R-:W-:Y:S01]  /*0400*/  PLOP3.LUT P4, PT, PT, PT, PT, 0x8, 0x80 ;  /* 0x000000000080781c */ /* 0x000fe20003f8e170 */
[----:B------:R-:W-:Y:S01]  /*0410*/  @P0 IMAD.IADD R10, R7, 0x1, R12 ;  /* 0x00000001070a0824 */ /* 0x000fe200078e020c */
[----:B------:R-:W-:Y:S01]  /*0420*/  @P2 PLOP3.LUT P4, PT, P3, PT, PT, 0x80, 0x8 ;  /* 0x000000000008281c */ /* 0x000fe20001f8f070 */
[----:B------:R-:W-:Y:S01]  /*0430*/  @!P1 IMAD.MOV.U32 R6, RZ, RZ, R15 ;  /* 0x000000ffff069224 */ /* 0x000fe200078e000f */
[----:B------:R-:W-:Y:S02]  /*0440*/  LOP3.LUT P1, RZ, R8, 0x8, RZ, 0xc0, !PT ;  /* 0x0000000808ff7812 */ /* 0x000fe4000782c0ff */
[----:B------:R-:W-:Y:S01]  /*0450*/  @P0 ISETP.GE.U32.AND P3, PT, R10, R7, PT ;  /* 0x000000070a00020c */ /* 0x000fe20003f66070 */
[--C-:B------:R-:W-:Y:S01]  /*0460*/  @P2 IMAD.IADD R9, R6, 0x1, R11.reuse ;  /* 0x0000000106092824 */ /* 0x100fe200078e020b */
[----:B------:R-:W-:Y:S01]  /*0470*/  SHF.L.W.U32.HI R11, R14, 0x1, R11 ;  /* 0x000000010e0b7819 */ /* 0x000fe20000010e0b */
[----:B------:R-:W-:-:S02]  /*0480*/  @P0 IMAD.MOV.U32 R7, RZ, RZ, R10 ;  /* 0x000000ffff070224 */ /* 0x000fc400078e000a */
[----:B------:R-:W-:-:S04]  /*0490*/  @P2 VIADD R13, R9, 0x1 ;  /* 0x00000001090d2836 */ /* 0x000fc80000000000 */
[----:B------:R-:W-:Y:S01]  /*04a0*/  @P4 IMAD.MOV R13, RZ, RZ, R9 ;  /* 0x000000ffff0d4224 */ /* 0x000fe200078e0209 */
[----:B------:R-:W-:Y:S02]  /*04b0*/  LOP3.LUT R9, R11, R12, RZ, 0xfc, !PT ;  /* 0x0000000c0b097212 */ /* 0x000fe400078efcff */
[----:B------:R-:W-:Y:S01]  /*04c0*/  PLOP3.LUT P4, PT, PT, PT, PT, 0x8, 0x80 ;  /* 0x000000000080781c */ /* 0x000fe20003f8e170 */
[----:B------:R-:W-:Y:S01]  /*04d0*/  @P2 IMAD.MOV.U32 R6, RZ, RZ, R13 ;  /* 0x000000ffff062224 */ /* 0x000fe200078e000d */
[----:B------:R-:W-:Y:S01]  /*04e0*/  @P0 PLOP3.LUT P4, PT, P3, PT, PT, 0x80, 0x8 ;  /* 0x000000000008081c */ /* 0x000fe20001f8f070 */
[----:B------:R-:W-:Y:S01]  /*04f0*/  IMAD.SHL.U32 R14, R9, 0x2, RZ ;  /* 0x00000002090e7824 */ /* 0x000fe200078e00ff */
[----:B------:R-:W-:Y:S01]  /*0500*/  LOP3.LUT P2, RZ, R8, 0x10, RZ, 0xc0, !PT ;  /* 0x0000001008ff7812 */ /* 0x000fe2000784c0ff */
[--C-:B------:R-:W-:Y:S01]  /*0510*/  @P0 IMAD.IADD R9, R6, 0x1, R11.reuse ;  /* 0x0000000106090824 */ /* 0x100fe200078e020b */
[----:B------:R-:W-:Y:S01]  /*0520*/  SHF.L.W.U32.HI R11, R12, 0x1, R11 ;  /* 0x000000010c0b7819 */ /* 0x000fe20000010e0b */
[----:B------:R-:W-:-:S02]  /*0530*/  @P1 IMAD.IADD R10, R7, 0x1, R14 ;  /* 0x00000001070a1824 */ /* 0x000fc400078e020e */
[----:B------:R-:W-:-:S03]  /*0540*/  @P0 VIADD R13, R9, 0x1 ;  /* 0x00000001090d0836 */ /* 0x000fc60000000000 */
[----:B------:R-:W-:Y:S01]  /*0550*/  @P1 ISETP.GE.U32.AND P3, PT, R10, R7, PT ;  /* 0x000000070a00120c */ /* 0x000fe20003f66070 */
[----:B------:R-:W-:Y:S02]  /*0560*/  @P1 IMAD.MOV.U32 R7, RZ, RZ, R10 ;  /* 0x000000ffff071224 */ /* 0x000fe400078e000a */
[----:B------:R-:W-:Y:S01]  /*0570*/  @P4 IMAD.MOV R13, RZ, RZ, R9 ;  /* 0x000000ffff0d4224 */ /* 0x000fe200078e0209 */
[----:B------:R-:W-:Y:S02]  /*0580*/  PLOP3.LUT P4, PT, PT, PT, PT, 0x8, 0x80 ;  /* 0x000000000080781c */ /* 0x000fe40003f8e170 */
[----:B------:R-:W-:Y:S01]  /*0590*/  LOP3.LUT R9, R11, R14, RZ, 0xfc, !PT ;  /* 0x0000000e0b097212 */ /* 0x000fe200078efcff */
[----:B------:R-:W-:Y:S01]  /*05a0*/  @P0 IMAD.MOV.U32 R6, RZ, RZ, R13 ;  /* 0x000000ffff060224 */ /* 0x000fe200078e000d */
[----:B------:R-:W-:Y:S02]  /*05b0*/  @P1 PLOP3.LUT P4, PT, P3, PT, PT, 0x80, 0x8 ;  /* 0x000000000008181c */ /* 0x000fe40001f8f070 */
[----:B------:R-:W-:Y:S01]  /*05c0*/  LOP3.LUT P0, RZ, R8, 0x20, RZ, 0xc0, !PT ;  /* 0x0000002008ff7812 */ /* 0x000fe2000780c0ff */
[----:B------:R-:W-:-:S02]  /*05d0*/  IMAD.SHL.U32 R12, R9, 0x2, RZ ;  /* 0x00000002090c7824 */ /* 0x000fc400078e00ff */
[--C-:B------:R-:W-:Y:S01]  /*05e0*/  @P1 IMAD.IADD R9, R6, 0x1, R11.reuse ;  /* 0x0000000106091824 */ /* 0x100fe200078e020b */
[----:B------:R-:W-:Y:S01]  /*05f0*/  SHF.L.W.U32.HI R11, R14, 0x1, R11 ;  /* 0x000000010e0b7819 */ /* 0x000fe20000010e0b */
[----:B------:R-:W-:Y:S02]  /*0600*/  @P2 IMAD.IADD R10, R7, 0x1, R12 ;  /* 0x00000001070a2824 */ /* 0x000fe400078e020c */
[----:B------:R-:W-:-:S03]  /*0610*/  @P1 VIADD R13, R9, 0x1 ;  /* 0x00000001090d1836 */ /* 0x000fc60000000000 */
[----:B------:R-:W-:Y:S01]  /*0620*/  @P2 ISETP.GE.U32.AND P3, PT, R10, R7, PT ;  /* 0x000000070a00220c */ /* 0x000fe20003f66070 */
[----:B------:R-:W-:Y:S01]  /*0630*/  @P4 IMAD.MOV R13, RZ, RZ, R9 ;  /* 0x000000ffff0d4224 */ /* 0x000fe200078e0209 */
[----:B------:R-:W-:Y:S01]  /*0640*/  LOP3.LUT R9, R11, R12, RZ, 0xfc, !PT ;  /* 0x0000000c0b097212 */ /* 0x000fe200078efcff */
[----:B------:R-:W-:Y:S01]  /*0650*/  @P2 IMAD.MOV.U32 R7, RZ, RZ, R10 ;  /* 0x000000ffff072224 */ /* 0x000fe200078e000a */
        /* <DEDUP_REMOVED lines=13> */
[----:B------:R-:W-:Y:S01]  /*0730*/  @P0 PLOP3.LUT P4, PT, P3, PT, PT, 0x80, 0x8 ;  /* 0x000000000008081c */ /* 0x000fe20001f8f070 */
[----:B------:R-:W-:Y:S01]  /*0740*/  @P2 IMAD.MOV.U32 R6, RZ, RZ, R13 ;  /* 0x000000ffff062224 */ /* 0x000fe200078e000d */
[----:B------:R-:W-:Y:S02]  /*0750*/  LOP3.LUT R9, R11, R14, RZ, 0xfc, !PT ;  /* 0x0000000e0b097212 */ /* 0x000fe400078efcff */
[----:B------:R-:W-:-:S02]  /*0760*/  LOP3.LUT P2, RZ, R8, 0x80, RZ, 0xc0, !PT ;  /* 0x0000008008ff7812 */ /* 0x000fc4000784c0ff */
[----:B------:R-:W-:Y:S01]  /*0770*/  SHF.R.U32.HI R8, RZ, 0x8, R8 ;  /* 0x00000008ff087819 */ /* 0x000fe20000011608 */
[----:B------:R-:W-:Y:S02]  /*0780*/  IMAD.SHL.U32 R12, R9, 0x2, RZ ;  /* 0x00000002090c7824 */ /* 0x000fe400078e00ff */
[--C-:B------:R-:W-:Y:S01]  /*0790*/  @P0 IMAD.IADD R9, R6, 0x1, R11.reuse ;  /* 0x0000000106090824 */ /* 0x100fe200078e020b */
[----:B------:R-:W-:Y:S01]  /*07a0*/  SHF.L.W.U32.HI R11, R14, 0x1, R11 ;  /* 0x000000010e0b7819 */ /* 0x000fe20000010e0b */
[----:B------:R-:W-:Y:S02]  /*07b0*/  @P1 IMAD.IADD R10, R7, 0x1, R12 ;  /* 0x00000001070a1824 */ /* 0x000fe400078e020c */
[----:B------:R-:W-:Y:S02]  /*07c0*/  @P0 VIADD R13, R9, 0x1 ;  /* 0x00000001090d0836 */ /* 0x000fe40000000000 */
[----:B------:R-:W-:Y:S01]  /*07d0*/  @P4 IMAD.MOV R13, RZ, RZ, R9 ;  /* 0x000000ffff0d4224 */ /* 0x000fe200078e0209 */
[----:B------:R-:W-:-:S02]  /*07e0*/  LOP3.LUT R9, R11, R12, RZ, 0xfc, !PT ;  /* 0x0000000c0b097212 */ /* 0x000fc400078efcff */
[----:B------:R-:W-:Y:S01]  /*07f0*/  @P1 ISETP.GE.U32.AND P3, PT, R10, R7, PT ;  /* 0x000000070a00120c */ /* 0x000fe20003f66070 */
[----:B------:R-:W-:Y:S01]  /*0800*/  @P1 IMAD.MOV.U32 R7, RZ, RZ, R10 ;  /* 0x000000ffff071224 */ /* 0x000fe200078e000a */
[----:B------:R-:W-:Y:S01]  /*0810*/  PLOP3.LUT P4, PT, PT, PT, PT, 0x8, 0x80 ;  /* 0x000000000080781c */ /* 0x000fe20003f8e170 */
[----:B------:R-:W-:Y:S01]  /*0820*/  IMAD.SHL.U32 R14, R9, 0x2, RZ ;  /* 0x00000002090e7824 */ /* 0x000fe200078e00ff */
[----:B------:R-:W-:Y:S01]  /*0830*/  @P1 PLOP3.LUT P4, PT, P3, PT, PT, 0x80, 0x8 ;  /* 0x000000000008181c */ /* 0x000fe20001f8f070 */
[----:B------:R-:W-:Y:S01]  /*0840*/  @P0 IMAD.MOV.U32 R6, RZ, RZ, R13 ;  /* 0x000000ffff060224 */ /* 0x000fe200078e000d */
[----:B------:R-:W-:Y:S01]  /*0850*/  PLOP3.LUT P3, PT, PT, PT, PT, 0x8, 0x80 ;  /* 0x000000000080781c */ /* 0x000fe20003f6e170 */
[----:B------:R-:W-:Y:S02]  /*0860*/  @P2 IMAD.IADD R10, R7, 0x1, R14 ;  /* 0x00000001070a2824 */ /* 0x000fe400078e020e */
[----:B------:R-:W-:-:S03]  /*0870*/  @P1 IMAD.IADD R9, R6, 0x1, R11 ;  /* 0x0000000106091824 */ /* 0x000fc600078e020b */
[----:B------:R-:W-:Y:S01]  /*0880*/  @P2 ISETP.GE.U32.AND P0, PT, R10, R7, PT ;  /* 0x000000070a00220c */ /* 0x000fe20003f06070 */
[----:B------:R-:W-:Y:S02]  /*0890*/  @P1 VIADD R13, R9, 0x1 ;  /* 0x00000001090d1836 */ /* 0x000fe40000000000 */
[----:B------:R-:W-:Y:S01]  /*08a0*/  @P2 IMAD.MOV.U32 R7, RZ, RZ, R10 ;  /* 0x000000ffff072224 */ /* 0x000fe200078e000a */
[----:B------:R-:W-:Y:S01]  /*08b0*/  @P2 PLOP3.LUT P3, PT, P0, PT, PT, 0x80, 0x8 ;  /* 0x000000000008281c */ /* 0x000fe2000076f070 */
[----:B------:R-:W-:Y:S01]  /*08c0*/  @P4 IMAD.MOV R13, RZ, RZ, R9 ;  /* 0x000000ffff0d4224 */ /* 0x000fe200078e0209 */
[----:B------:R-:W-:-:S03]  /*08d0*/  SHF.L.W.U32.HI R9, R12, 0x1, R11 ;  /* 0x000000010c097819 */ /* 0x000fc60000010e0b */
[----:B------:R-:W-:Y:S01]  /*08e0*/  @P1 IMAD.MOV.U32 R6, RZ, RZ, R13 ;  /* 0x000000ffff061224 */ /* 0x000fe200078e000d */
[----:B------:R-:W-:-:S03]  /*08f0*/  LOP3.LUT R12, R9, R14, RZ, 0xfc, !PT ;  /* 0x0000000e090c7212 */ /* 0x000fc600078efcff */
[--C-:B------:R-:W-:Y:S01]  /*0900*/  @P2 IMAD.IADD R11, R6, 0x1, R9.reuse ;  /* 0x00000001060b2824 */ /* 0x100fe200078e0209 */
[----:B------:R-:W-:Y:S01]  /*0910*/  SHF.L.W.U32.HI R9, R14, 0x1, R9 ;  /* 0x000000010e097819 */ /* 0x000fe20000010e09 */
[----:B------:R-:W-:Y:S02]  /*0920*/  IMAD.SHL.U32 R12, R12, 0x2, RZ ;  /* 0x000000020c0c7824 */ /* 0x000fe400078e00ff */
[----:B------:R-:W-:Y:S02]  /*0930*/  @P2 VIADD R13, R11, 0x1 ;  /* 0x000000010b0d2836 */ /* 0x000fe40000000000 */
[----:B------:R-:W-:-:S04]  /*0940*/  @P3 IMAD.MOV R13, RZ, RZ, R11 ;  /* 0x000000ffff0d3224 */ /* 0x000fc800078e020b */
[----:B------:R-:W-:Y:S01]  /*0950*/  @P2 IMAD.MOV.U32 R6, RZ, RZ, R13 ;  /* 0x000000ffff062224 */ /* 0x000fe200078e000d */
[----:B------:R-:W-:Y:S06]  /*0960*/  BRA.U UP0, `(.L_x_0) ;  /* 0xfffffff900547547 */ /* 0x000fec000b83ffff */
[----:B------:R-:W0:Y:S08]  /*0970*/  LDC.64 R16, c[0x0][0x3a0] ;  /* 0x0000e800ff107b82 */ /* 0x000e300000000a00 */
[----:B------:R-:W1:Y:S01]  /*0980*/  LDC.64 R8, c[0x0][0x3a8] ;  /* 0x0000ea00ff087b82 */ /* 0x000e620000000a00 */
[----:B0-----:R-:W-:-:S05]  /*0990*/  IMAD.WIDE R16, R0, 0x8, R16 ;  /* 0x0000000800107825 */ /* 0x001fca00078e0210 */
[----:B------:R0:W-:Y:S04]  /*09a0*/  STG.E desc[UR6][R16.64], R7 ;  /* 0x0000000710007986 */ /* 0x0001e8000c101906 */
[----:B------:R0:W-:Y:S04]  /*09b0*/  STG.E desc[UR6][R16.64+0x4], R6 ;  /* 0x0000040610007986 */ /* 0x0001e8000c101906 */
[----:B------:R-:W2:Y:S04]  /*09c0*/  LDG.E R10, desc[UR6][R4.64] ;  /* 0x00000006040a7981 */ /* 0x000ea8000c1e1900 */
[----:B------:R-:W2:Y:S01]  /*09d0*/  LDG.E R11, desc[UR6][R4.64+0x4] ;  /* 0x00000406040b7981 */ /* 0x000ea2000c1e1900 */
[----:B------:R-:W-:Y:S01]  /*09e0*/  BSSY.RECONVERGENT B0, `(.L_x_1) ;  /* 0x000040b000007945 */ /* 0x000fe20003800200 */
[----:B------:R-:W-:-:S02]  /*09f0*/  IMAD.MOV.U32 R13, RZ, RZ, -0x1 ;  /* 0xffffffffff0d7424 */ /* 0x000fc400078e00ff */
[----:B-1----:R-:W-:-:S04]  /*0a00*/  IMAD.WIDE R8, R0, 0x8, R8 ;  /* 0x0000000800087825 */ /* 0x002fc800078e0208 */
[----:B------:R-:W-:Y:S01]  /*0a10*/  IMAD.MOV.U32 R15, RZ, RZ, -0x1 ;  /* 0xffffffffff0f7424 */ /* 0x000fe200078e00ff */
[----:B--2---:R-:W-:-:S13]  /*0a20*/  LOP3.LUT P0, RZ, R10, R11, RZ, 0xfc, !PT ;  /* 0x0000000b0aff7212 */ /* 0x004fda000780fcff */
[----:B0-----:R-:W-:Y:S05]  /*0a30*/  @!P0 BRA `(.L_x_2) ;  /* 0x0000004000148947 */ /* 0x001fea0003800000 */
[----:B------:R-:W2:Y:S04]  /*0a40*/  LDG.E R0, desc[UR6][R2.64+0x4] ;  /* 0x0000040602007981 */ /* 0x000ea8000c1e1900 */
[----:B------:R-:W3:Y:S01]  /*0a50*/  LDG.E R5, desc[UR6][R2.64] ;  /* 0x0000000602057981 */ /* 0x000ee2000c1e1900 */
[----:B------:R-:W-:Y:S01]  /*0a60*/  ISETP.GT.U32.AND P0, PT, R10, RZ, PT ;  /* 0x000000ff0a00720c */ /* 0x000fe20003f04070 */
[----:B------:R-:W-:Y:S02]  /*0a70*/  IMAD.MOV.U32 R6, RZ, RZ, RZ ;  /* 0x000000ffff067224 */ /* 0x000fe400078e00ff */
[----:B------:R-:W-:Y:S01]  /*0a80*/  IMAD.MOV.U32 R15, RZ, RZ, RZ ;  /* 0x000000ffff0f7224 */ /* 0x000fe200078e00ff */
[----:B--2---:R-:W-:-:S04]  /*0a90*/  SHF.L.W.U32.HI R4, R0, 0x1, RZ ;  /* 0x0000000100047819 */ /* 0x004fc80000010eff */
[CC--:B------:R-:W-:Y:S02]  /*0aa0*/  ISETP.NE.OR P0, PT, R4.reuse, R11.reuse, P0 ;  /* 0x0000000b0400720c */ /* 0x0c0fe40000705670 */
[C---:B---3--:R-:W-:Y:S02]  /*0ab0*/  SHF.L.W.U32.HI R13, R5.reuse, 0x1, R0 ;  /* 0x00000001050d7819 */ /* 0x048fe40000010e00 */
[----:B------:R-:W-:Y:S02]  /*0ac0*/  ISETP.LE.U32.AND P4, PT, R4, R11, P0 ;  /* 0x0000000b0400720c */ /* 0x000fe40000783070 */
[----:B------:R-:W-:Y:S02]  /*0ad0*/  LOP3.LUT R0, R5, R0, RZ, 0xfc, !PT ;  /* 0x0000000005007212 */ /* 0x000fe400078efcff */
[----:B------:R-:W-:-:S03]  /*0ae0*/  ISETP.GT.U32.OR P0, PT, R10, RZ, P4 ;  /* 0x000000ff0a00720c */ /* 0x000fc60002704470 */
[----:B------:R-:W-:-:S05]  /*0af0*/  IMAD.SHL.U32 R0, R0, 0x2, RZ ;  /* 0x0000000200007824 */ /* 0x000fca00078e00ff */
[----:B------:R-:W-:Y:S01]  /*0b00*/  SHF.L.W.U32.HI R5, R0, 0x1, R13 ;  /* 0x0000000100057819 */ /* 0x000fe20000010e0d */
[----:B------:R-:W-:Y:S01]  /*0b10*/  @!P4 IMAD.IADD R7, R4, 0x1, -R11 ;  /* 0x000000010407c824 */ /* 0x000fe200078e0a0b */
[----:B------:R-:W-:Y:S01]  /*0b20*/  LOP3.LUT R0, R0, R13, RZ, 0xfc, !PT ;  /* 0x0000000d00007212 */ /* 0x000fe200078efcff */
[----:B------:R-:W-:Y:S02]  /*0b30*/  @!P4 IMAD.MOV R6, RZ, RZ, -R10 ;  /* 0x000000ffff06c224 */ /* 0x000fe400078e0a0a */
[----:B------:R-:W-:Y:S02]  /*0b40*/  @!P4 VIADD R12, R7, 0xffffffff ;  /* 0xffffffff070cc836 */ /* 0x000fe40000000000 */
[----:B------:R-:W-:Y:S01]  /*0b50*/  @!P0 IMAD.MOV R12, RZ, RZ, R7 ;  /* 0x000000ffff0c8224 */ /* 0x000fe200078e0207 */
[----:B------:R-:W-:Y:S01]  /*0b60*/  P2R R7, PR, RZ, 0x10 ;  /* 0x00000010ff077803 */ /* 0x000fe20000000000 */
[----:B------:R-:W-:Y:S02]  /*0b70*/  IMAD.SHL.U32 R0, R0, 0x2, RZ ;  /* 0x0000000200007824 */ /* 0x000fe400078e00ff */
[----:B------:R-:W-:-:S05]  /*0b80*/  @!P4 IMAD.MOV.U32 R4, RZ, RZ, R12 ;  /* 0x000000ffff04c224 */ /* 0x000fca00078e000c */
[----:B------:R-:W-:Y:S02]  /*0b90*/  LOP3.LUT R6, R6, R4, RZ, 0xfc, !PT ;  /* 0x0000000406067212 */ /* 0x000fe400078efcff */
[----:B------:R-:W-:-:S03]  /*0ba0*/  SHF.L.W.U32.HI R3, R13, 0x1, R4 ;  /* 0x000000010d037819 */ /* 0x000fc60000010e04 */
[----:B------:R-:W-:-:S05]  /*0bb0*/  IMAD.SHL.U32 R2, R6, 0x2, RZ ;  /* 0x0000000206027824 */ /* 0x000fca00078e00ff */
[----:B------:R-:W-:-:S04]  /*0bc0*/  ISETP.GE.U32.AND P6, PT, R2, R10, PT ;  /* 0x0000000a0200720c */ /* 0x000fc80003fc6070 */
[----:B------:R-:W-:-:S04]  /*0bd0*/  ISETP.NE.OR P6, PT, R3, R11, !P6 ;  /* 0x0000000b0300720c */ /* 0x000fc800077c5670 */
[----:B------:R-:W-:-:S04]  /*0be0*/  ISETP.LE.U32.AND P6, PT, R3, R11, P6 ;  /* 0x0000000b0300720c */ /* 0x000fc800037c3070 */
[----:B------:R-:W-:-:S09]  /*0bf0*/  ISETP.GE.U32.AND P0, PT, R2, R10, !P6 ;  /* 0x0000000a0200720c */ /* 0x000fd20007706070 */
[----:B------:R-:W-:Y:S02]  /*0c00*/  @!P6 IMAD.IADD R4, R3, 0x1, -R11 ;  /* 0x000000010304e824 */ /* 0x000fe400078e0a0b */
[----:B------:R-:W-:Y:S02]  /*0c10*/  @!P6 IMAD.IADD R2, R2, 0x1, -R10 ;  /* 0x000000010202e824 */ /* 0x000fe400078e0a0a */
[----:B------:R-:W-:Y:S02]  /*0c20*/  @!P6 VIADD R6, R4, 0xffffffff ;  /* 0xffffffff0406e836 */ /* 0x000fe40000000000 */
[----:B------:R-:W-:-:S04]  /*0c30*/  @P0 IMAD.MOV R6, RZ, RZ, R4 ;  /* 0x000000ffff060224 */ /* 0x000fc800078e0204 */
        /* <DEDUP_REMOVED lines=11> */
[----:B------:R-:W-:Y:S01]  /*0cf0*/  @P0 IMAD.MOV R6, RZ, RZ, R4 ;  /* 0x000000ffff060224 */ /* 0x000fe200078e0204 */
[C---:B------:R-:W-:Y:S02]  /*0d00*/  SHF.L.W.U32.HI R4, R0.reuse, 0x1, R5 ;  /* 0x0000000100047819 */ /* 0x040fe40000010e05 */
[----:B------:R-:W-:Y:S01]  /*0d10*/  LOP3.LUT R0, R0, R5, RZ, 0xfc, !PT ;  /* 0x0000000500007212 */ /* 0x000fe200078efcff */
        /* <DEDUP_REMOVED lines=11> */
[----:B------:R-:W-:Y:S02]  /*0dd0*/  @P0 IMAD.MOV R6, RZ, RZ, R3 ;  /* 0x000000ffff060224 */ /* 0x000fe400078e0203 */
[----:B------:R-:W-:Y:S02]  /*0de0*/  IMAD.SHL.U32 R3, R0, 0x2, RZ ;  /* 0x0000000200037824 */ /* 0x000fe400078e00ff */
[----:B------:R-:W-:-:S03]  /*0df0*/  @!P3 IMAD.MOV.U32 R13, RZ, RZ, R6 ;  /* 0x000000ffff0db224 */ /* 0x000fc600078e0006 */
[----:B------:R-:W-:Y:S02]  /*0e00*/  SHF.L.W.U32.HI R0, R3, 0x1, R4 ;  /* 0x0000000103007819 */ /* 0x000fe40000010e04 */
[----:B------:R-:W-:Y:S02]  /*0e10*/  LOP3.LUT R2, R2, R13, RZ, 0xfc, !PT ;  /* 0x0000000d02027212 */ /* 0x000fe400078efcff */
[----:B------:R-:W-:Y:S01]  /*0e20*/  SHF.L.W.U32.HI R6, R0, 0x1, R13 ;  /* 0x0000000100067819 */ /* 0x000fe20000010e0d */
[----:B------:R-:W-:Y:S02]  /*0e30*/  IMAD.MOV.U32 R13, RZ, RZ, RZ ;  /* 0x000000ffff0d7224 */ /* 0x000fe400078e00ff */
        /* <DEDUP_REMOVED lines=9> */
[----:B------:R-:W-:-:S03]  /*0ed0*/  LOP3.LUT R2, R3, R4, RZ, 0xfc, !PT ;  /* 0x0000000403027212 */ /* 0x000fc600078efcff */
[----:B------:R-:W-:Y:S02]  /*0ee0*/  @!P1 IMAD.MOV.U32 R6, RZ, RZ, R12 ;  /* 0x000000ffff069224 */ /* 0x000fe400078e000c */
[----:B------:R-:W-:-:S03]  /*0ef0*/  IMAD.SHL.U32 R3, R2, 0x2, RZ ;  /* 0x0000000202037824 */ /* 0x000fc600078e00ff */
[----:B------:R-:W-:Y:S02]  /*0f00*/  LOP3.LUT R2, R5, R6, RZ, 0xfc, !PT ;  /* 0x0000000605027212 */ /* 0x000fe400078efcff */
[C---:B------:R-:W-:Y:S02]  /*0f10*/  SHF.L.W.U32.HI R5, R3.reuse, 0x1, R0 ;  /* 0x0000000103057819 */ /* 0x040fe40000010e00 */
[----:B------:R-:W-:Y:S01]  /*0f20*/  LOP3.LUT R0, R3, R0, RZ, 0xfc, !PT ;  /* 0x0000000003007212 */ /* 0x000fe200078efcff */
[----:B------:R-:W-:Y:S01]  /*0f30*/  IMAD.SHL.U32 R2, R2, 0x2, RZ ;  /* 0x0000000202027824 */ /* 0x000fe200078e00ff */
[----:B------:R-:W-:-:S03]  /*0f40*/  SHF.L.W.U32.HI R4, R5, 0x1, R6 ;  /* 0x0000000105047819 */ /* 0x000fc60000010e06 */
[----:B------:R-:W-:Y:S01]  /*0f50*/  IMAD.SHL.U32 R0, R0, 0x2, RZ ;  /* 0x0000000200007824 */ /* 0x000fe200078e00ff */
[----:B------:R-:W-:-:S04]  /*0f60*/  ISETP.GE.U32.AND P2, PT, R2, R10, PT ;  /* 0x0000000a0200720c */ /* 0x000fc80003f46070 */
[-C--:B------:R-:W-:Y:S02]  /*0f70*/  ISETP.NE.OR P2, PT, R4, R11.reuse, !P2 ;  /* 0x0000000b0400720c */ /* 0x080fe40005745670 */
[----:B------:R-:W-:Y:S02]  /*0f80*/  SHF.L.W.U32.HI R3, R0, 0x1, R5 ;  /* 0x0000000100037819 */ /* 0x000fe40000010e05 */
[----:B------:R-:W-:Y:S02]  /*0f90*/  ISETP.LE.U32.AND P2, PT, R4, R11, P2 ;  /* 0x0000000b0400720c */ /* 0x000fe40001743070 */
[----:B------:R-:W-:Y:S02]  /*0fa0*/  LOP3.LUT R0, R0, R5, RZ, 0xfc, !PT ;  /* 0x0000000500007212 */ /* 0x000fe400078efcff */
[----:B------:R-:W-:-:S03]  /*0fb0*/  ISETP.GE.U32.AND P0, PT, R2, R10, !P2 ;  /* 0x0000000a0200720c */ /* 0x000fc60005706070 */
[----:B------:R-:W-:-:S05]  /*0fc0*/  IMAD.SHL.U32 R0, R0, 0x2, RZ ;  /* 0x0000000200007824 */ /* 0x000fca00078e00ff */
[----:B------:R-:W-:Y:S01]  /*0fd0*/  SHF.L.W.U32.HI R5, R0, 0x1, R3 ;  /* 0x0000000100057819 */ /* 0x000fe20000010e03 */
[----:B------:R-:W-:Y:S01]  /*0fe0*/  @!P2 IMAD.IADD R6, R4, 0x1, -R11 ;  /* 0x000000010406a824 */ /* 0x000fe200078e0a0b */
[----:B------:R-:W-:Y:S01]  /*0ff0*/  LOP3.LUT R0, R0, R3, RZ, 0xfc, !PT ;  /* 0x0000000300007212 */ /* 0x000fe200078efcff */
[----:B------:R-:W-:Y:S02]  /*1000*/  @!P2 IMAD.IADD R2, R2, 0x1, -R10 ;  /* 0x000000010202a824 */ /* 0x000fe400078e0a0a */
[----:B------:R-:W-:Y:S02]  /*1010*/  @!P2 VIADD R12, R6, 0xffffffff ;  /* 0xffffffff060ca836 */ /* 0x000fe40000000000 */
[----:B------:R-:W-:Y:S02]  /*1020*/  @P0 IMAD.MOV R12, RZ, RZ, R6 ;  /* 0x000000ffff0c0224 */ /* 0x000fe400078e0206 */
        /* <DEDUP_REMOVED lines=13> */
[----:B------:R-:W-:Y:S02]  /*1100*/  ISETP.NE.AND P4, PT, R7, RZ, PT ;  /* 0x000000ff0700720c */ /* 0x000fe40003f85270 */
[----:B------:R-:W-:Y:S01]  /*1110*/  P2R R4, PR, RZ, 0x1 ;  /* 0x00000001ff047803 */ /* 0x000fe20000000000 */
[----:B------:R-:W-:-:S05]  /*1120*/  @!P0 IMAD.MOV.U32 R6, RZ, RZ, R12 ;  /* 0x000000ffff068224 */ /* 0x000fca00078e000c */
[----:B------:R-:W-:Y:S02]  /*1130*/  LOP3.LUT R2, R2, R6, RZ, 0xfc, !PT ;  /* 0x0000000602027212 */ /* 0x000fe400078efcff */
[----:B------:R-:W-:-:S03]  /*1140*/  SHF.L.W.U32.HI R7, R5, 0x1, R6 ;  /* 0x0000000105077819 */ /* 0x000fc60000010e06 */
[----:B------:R-:W-:Y:S02]  /*1150*/  IMAD.SHL.U32 R2, R2, 0x2, RZ ;  /* 0x0000000202027824 */ /* 0x000fe400078e00ff */
[----:B------:R-:W-:-:S03]  /*1160*/  @!P4 IMAD.MOV.U32 R13, RZ, RZ, -0x80000000 ;  /* 0x80000000ff0dc424 */ /* 0x000fc600078e00ff */
[----:B------:R-:W-:Y:S02]  /*1170*/  ISETP.GE.U32.AND P4, PT, R2, R10, PT ;  /* 0x0000000a0200720c */ /* 0x000fe40003f86070 */
[----:B------:R-:W-:Y:S02]  /*1180*/  @!P6 LOP3.LUT R13, R13, 0x40000000, RZ, 0xfc, !PT ;  /* 0x400000000d0de812 */ /* 0x000fe400078efcff */
[-C--:B------:R-:W-:Y:S02]  /*1190*/  ISETP.NE.OR P4, PT, R7, R11.reuse, !P4 ;  /* 0x0000000b0700720c */ /* 0x080fe40006785670 */
[----:B------:R-:W-:Y:S02]  /*11a0*/  @!P5 LOP3.LUT R13, R13, 0x20000000, RZ, 0xfc, !PT ;  /* 0x200000000d0dd812 */ /* 0x000fe400078efcff */
[----:B------:R-:W-:Y:S02]  /*11b0*/  ISETP.LE.U32.AND P4, PT, R7, R11, P4 ;  /* 0x0000000b0700720c */ /* 0x000fe40002783070 */
[----:B------:R-:W-:-:S02]  /*11c0*/  @!P3 LOP3.LUT R13, R13, 0x10000000, RZ, 0xfc, !PT ;  /* 0x100000000d0db812 */ /* 0x000fc400078efcff */
[----:B------:R-:W-:Y:S02]  /*11d0*/  ISETP.GE.U32.AND P0, PT, R2, R10, !P4 ;  /* 0x0000000a0200720c */ /* 0x000fe40006706070 */
[----:B------:R-:W-:-:S04]  /*11e0*/  @!P1 LOP3.LUT R13, R13, 0x8000000, RZ, 0xfc, !PT ;  /* 0x080000000d0d9812 */ /* 0x000fc800078efcff */
[----:B------:R-:W-:-:S03]  /*11f0*/  @!P2 LOP3.LUT R13, R13, 0x4000000, RZ, 0xfc, !PT ;  /* 0x040000000d0da812 */ /* 0x000fc600078efcff */
[----:B------:R-:W-:Y:S02]  /*1200*/  @!P4 IMAD.IADD R6, R7, 0x1, -R11 ;  /* 0x000000010706c824 */ /* 0x000fe400078e0a0b */
[----:B------:R-:W-:Y:S02]  /*1210*/  @!P4 IMAD.IADD R2, R2, 0x1, -R10 ;  /* 0x000000010202c824 */ /* 0x000fe400078e0a0a */
[----:B------:R-:W-:Y:S02]  /*1220*/  @!P4 VIADD R12, R6, 0xffffffff ;  /* 0xffffffff060cc836 */ /* 0x000fe40000000000 */
[----:B------:R-:W-:-:S04]  /*1230*/  @P0 IMAD.MOV R12, RZ, RZ, R6 ;  /* 0x000000ffff0c0224 */ /* 0x000fc800078e0206 */
[----:B------:R-:W-:-:S05]  /*1240*/  @!P4 IMAD.MOV.U32 R7, RZ, RZ, R12 ;  /* 0x000000ffff07c224 */ /* 0x000fca00078e000c */
[----:B------:R-:W-:Y:S02]  /*1250*/  LOP3.LUT R3, R2, R7, RZ, 0xfc, !PT ;  /* 0x0000000702037212 */ /* 0x000fe400078efcff */
[C---:B------:R-:W-:Y:S02]  /*1260*/  SHF.L.W.U32.HI R2, R0.reuse, 0x1, R5 ;  /* 0x0000000100027819 */ /* 0x040fe40000010e05 */
[----:B------:R-:W-:Y:S01]  /*1270*/  LOP3.LUT R0, R0, R5, RZ, 0xfc, !PT ;  /* 0x0000000500007212 */ /* 0x000fe200078efcff */
[----:B------:R-:W-:Y:S01]  /*1280*/  IMAD.SHL.U32 R6, R3, 0x2, RZ ;  /* 0x0000000203067824 */ /* 0x000fe200078e00ff */
[----:B------:R-:W-:-:S04]  /*1290*/  SHF.L.W.U32.HI R7, R2, 0x1, R7 ;  /* 0x0000000102077819 */ /* 0x000fc80000010e07 */
        /* <DEDUP_REMOVED lines=12> */
[----:B------:R-:W-:Y:S02]  /*1360*/  SHF.L.W.U32.HI R6, R5, 0x1, R7 ;  /* 0x0000000105067819 */ /* 0x000fe40000010e07 */
[----:B------:R-:W-:Y:S01]  /*1370*/  LOP3.LUT R2, R3, R2, RZ, 0xfc, !PT ;  /* 0x0000000203027212 */ /* 0x000fe200078efcff */
[----:B------:R-:W-:-:S04]  /*1380*/  IMAD.SHL.U32 R0, R0, 0x2, RZ ;  /* 0x0000000200007824 */ /* 0x000fc800078e00ff */
        /* <DEDUP_REMOVED lines=53> */
[----:B------:R-:W-:Y:S01]  /*16e0*/  ISETP.NE.AND P0, PT, R4, RZ, PT ;  /* 0x000000ff0400720c */ /* 0x000fe20003f05270 */
[----:B------:R-:W-:Y:S01]  /*16f0*/  IMAD.SHL.U32 R3, R2, 0x2, RZ ;  /* 0x0000000202037824 */ /* 0x000fe200078e00ff */
[----:B------:R-:W-:Y:S01]  /*1700*/  P2R R4, PR, RZ, 0x4 ;  /* 0x00000004ff047803 */ /* 0x000fe20000000000 */
[----:B------:R-:W-:-:S03]  /*1710*/  @!P2 IMAD.MOV.U32 R7, RZ, RZ, R12 ;  /* 0x000000ffff07a224 */ /* 0x000fc600078e000c */
[----:B------:R-:W-:Y:S02]  /*1720*/  SHF.L.W.U32.HI R5, R3, 0x1, R0 ;  /* 0x0000000103057819 */ /* 0x000fe40000010e00 */
[----:B------:R-:W-:Y:S02]  /*1730*/  LOP3.LUT R2, R6, R7, RZ, 0xfc, !PT ;  /* 0x0000000706027212 */ /* 0x000fe400078efcff */
[----:B------:R-:W-:Y:S02]  /*1740*/  SHF.L.W.U32.HI R6, R5, 0x1, R7 ;  /* 0x0000000105067819 */ /* 0x000fe40000010e07 */
[----:B------:R-:W-:Y:S01]  /*1750*/  LOP3.LUT R0, R3, R0, RZ, 0xfc, !PT ;  /* 0x0000000003007212 */ /* 0x000fe200078efcff */
[----:B------:R-:W-:Y:S01]  /*1760*/  IMAD.SHL.U32 R2, R2, 0x2, RZ ;  /* 0x0000000202027824 */ /* 0x000fe200078e00ff */
[----:B------:R-:W-:-:S03]  /*1770*/  @!P0 LOP3.LUT R13, R13, 0x2000000, RZ, 0xfc, !PT ;  /* 0x020000000d0d8812 */ /* 0x000fc600078efcff */
[----:B------:R-:W-:Y:S01]  /*1780*/  IMAD.SHL.U32 R0, R0, 0x2, RZ ;  /* 0x0000000200007824 */ /* 0x000fe200078e00ff */
[----:B------:R-:W-:Y:S02]  /*1790*/  ISETP.GE.U32.AND P0, PT, R2, R10, PT ;  /* 0x0000000a0200720c */ /* 0x000fe40003f06070 */
[----:B------:R-:W-:Y:S02]  /*17a0*/  @!P4 LOP3.LUT R13, R13, 0x1000000, RZ, 0xfc, !PT ;  /* 0x010000000d0dc812 */ /* 0x000fe400078efcff */
[-C--:B------:R-:W-:Y:S02]  /*17b0*/  ISETP.NE.OR P0, PT, R6, R11.reuse, !P0 ;  /* 0x0000000b0600720c */ /* 0x080fe40004705670 */
[----:B------:R-:W-:Y:S02]  /*17c0*/  SHF.L.W.U32.HI R3, R0, 0x1, R5 ;  /* 0x0000000100037819 */ /* 0x000fe40000010e05 */
[----:B------:R-:W-:Y:S02]  /*17d0*/  ISETP.LE.U32.AND P0, PT, R6, R11, P0 ;  /* 0x0000000b0600720c */ /* 0x000fe40000703070 */
[----:B------:R-:W-:-:S02]  /*17e0*/  LOP3.LUT R0, R0, R5, RZ, 0xfc, !PT ;  /* 0x0000000500007212 */ /* 0x000fc400078efcff */
[----:B------:R-:W-:Y:S02]  /*17f0*/  ISETP.GE.U32.AND P2, PT, R2, R10, !P0 ;  /* 0x0000000a0200720c */ /* 0x000fe40004746070 */
[----:B------:R-:W-:Y:S01]  /*1800*/  @!P6 LOP3.LUT R13, R13, 0x800000, RZ, 0xfc, !PT ;  /* 0x008000000d0de812 */ /* 0x000fe200078efcff */
[----:B------:R-:W-:-:S03]  /*1810*/  IMAD.SHL.U32 R0, R0, 0x2, RZ ;  /* 0x0000000200007824 */ /* 0x000fc600078e00ff */
[----:B------:R-:W-:Y:S02]  /*1820*/  @!P5 LOP3.LUT R13, R13, 0x400000, RZ, 0xfc, !PT ;  /* 0x004000000d0dd812 */ /* 0x000fe400078efcff */
[----:B------:R-:W-:Y:S01]  /*1830*/  SHF.L.W.U32.HI R5, R0, 0x1, R3 ;  /* 0x0000000100057819 */ /* 0x000fe20000010e03 */
[----:B------:R-:W-:Y:S01]  /*1840*/  @!P0 IMAD.IADD R7, R6, 0x1, -R11 ;  /* 0x0000000106078824 */ /* 0x000fe200078e0a0b */
[----:B------:R-:W-:Y:S01]  /*1850*/  LOP3.LUT R0, R0, R3, RZ, 0xfc, !PT ;  /* 0x0000000300007212 */ /* 0x000fe200078efcff */
[----:B------:R-:W-:Y:S01]  /*1860*/  @!P0 IMAD.IADD R2, R2, 0x1, -R10 ;  /* 0x0000000102028824 */ /* 0x000fe200078e0a0a */
[----:B------:R-:W-:Y:S01]  /*1870*/  @!P3 LOP3.LUT R13, R13, 0x200000, RZ, 0xfc, !PT ;  /* 0x002000000d0db812 */ /* 0x000fe200078efcff */
[----:B------:R-:W-:Y:S02]  /*1880*/  @!P0 VIADD R12, R7, 0xffffffff ;  /* 0xffffffff070c8836 */ /* 0x000fe40000000000 */
[----:B------:R-:W-:Y:S01]  /*1890*/  @P2 IMAD.MOV R12, RZ, RZ, R7 ;  /* 0x000000ffff0c2224 */ /* 0x000fe200078e0207 */
[----:B------:R-:W-:Y:S01]  /*18a0*/  @!P1 LOP3.LUT R13, R13, 0x100000, RZ, 0xfc, !PT ;  /* 0x001000000d0d9812 */ /* 0x000fe200078efcff */
[----:B------:R-:W-:-:S02]  /*18b0*/  IMAD.SHL.U32 R0, R0, 0x2, RZ ;  /* 0x0000000200007824 */ /* 0x000fc400078e00ff */
        /* <DEDUP_REMOVED lines=77> */
[----:B------:R-:W-:Y:S01]  /*1d90*/  IMAD.SHL.U32 R0, R0, 0x2, RZ ;  /* 0x0000000200007824 */ /* 0x000fe200078e00ff */
[----:B------:R-:W-:-:S04]  /*1da0*/  @!P2 LOP3.LUT R13, R13, 0x80000, RZ, 0xfc, !PT ;  /* 0x000800000d0da812 */ /* 0x000fc800078efcff */
        /* <DEDUP_REMOVED lines=83> */
[----:B------:R-:W-:-:S04]  /*22e0*/  @!P3 IMAD.IADD R6, R7, 0x1, -R11 ;  /* 0x000000010706b824 */ /* 0x000fc800078e0a0b */
[----:B------:R-:W-:Y:S02]  /*22f0*/  @!P3 VIADD R12, R6, 0xffffffff ;  /* 0xffffffff060cb836 */ /* 0x000fe40000000000 */
[----:B------:R-:W-:Y:S01]  /*2300*/  @P1 IMAD.MOV R12, RZ, RZ, R6 ;  /* 0x000000ffff0c1224 */ /* 0x000fe200078e0206 */
[----:B------:R-:W-:Y:S01]  /*2310*/  ISETP.NE.AND P1, PT, R4, RZ, PT ;  /* 0x000000ff0400720c */ /* 0x000fe20003f25270 */
[----:B------:R-:W-:Y:S01]  /*2320*/  IMAD.MOV.U32 R4, RZ, RZ, R3 ;  /* 0x000000ffff047224 */ /* 0x000fe200078e0003 */
[----:B------:R-:W-:Y:S01]  /*2330*/  P2R R6, PR, RZ, 0x8 ;  /* 0x00000008ff067803 */ /* 0x000fe20000000000 */
[----:B------:R-:W-:Y:S02]  /*2340*/  @!P3 IMAD.IADD R4, R3, 0x1, -R10 ;  /* 0x000000010304b824 */ /* 0x000fe400078e0a0a */
[----:B------:R-:W-:Y:S02]  /*2350*/  @!P3 IMAD.MOV.U32 R7, RZ, RZ, R12 ;  /* 0x000000ffff07b224 */ /* 0x000fe400078e000c */
[----:B------:R-:W-:-:S03]  /*2360*/  IMAD.SHL.U32 R3, R0, 0x2, RZ ;  /* 0x0000000200037824 */ /* 0x000fc600078e00ff */
[----:B------:R-:W-:Y:S02]  /*2370*/  LOP3.LUT R0, R4, R7, RZ, 0xfc, !PT ;  /* 0x0000000704007212 */ /* 0x000fe400078efcff */
[----:B------:R-:W-:Y:S02]  /*2380*/  SHF.L.W.U32.HI R5, R3, 0x1, R2 ;  /* 0x0000000103057819 */ /* 0x000fe40000010e02 */
[----:B------:R-:W-:Y:S01]  /*2390*/  @!P1 LOP3.LUT R13, R13, 0x2000, RZ, 0xfc, !PT ;  /* 0x000020000d0d9812 */ /* 0x000fe200078efcff */
[----:B------:R-:W-:Y:S01]  /*23a0*/  IMAD.SHL.U32 R0, R0, 0x2, RZ ;  /* 0x0000000200007824 */ /* 0x000fe200078e00ff */
[----:B------:R-:W-:Y:S02]  /*23b0*/  SHF.L.W.U32.HI R4, R5, 0x1, R7 ;  /* 0x0000000105047819 */ /* 0x000fe40000010e07 */
[----:B------:R-:W-:Y:S02]  /*23c0*/  LOP3.LUT R2, R3, R2, RZ, 0xfc, !PT ;  /* 0x0000000203027212 */ /* 0x000fe400078efcff */
[----:B------:R-:W-:-:S02]  /*23d0*/  ISETP.GE.U32.AND P1, PT, R0, R10, PT ;  /* 0x0000000a0000720c */ /* 0x000fc40003f26070 */
[----:B------:R-:W-:Y:S01]  /*23e0*/  @!P2 LOP3.LUT R13, R13, 0x1000, RZ, 0xfc, !PT ;  /* 0x000010000d0da812 */ /* 0x000fe200078efcff */
[----:B------:R-:W-:Y:S01]  /*23f0*/  IMAD.SHL.U32 R2, R2, 0x2, RZ ;  /* 0x0000000202027824 */ /* 0x000fe200078e00ff */
[CC--:B------:R-:W-:Y:S02]  /*2400*/  ISETP.NE.OR P1, PT, R4.reuse, R11.reuse, !P1 ;  /* 0x0000000b0400720c */ /* 0x0c0fe40004f25670 */
[----:B------:R-:W-:Y:S02]  /*2410*/  @!P0 LOP3.LUT R13, R13, 0x800, RZ, 0xfc, !PT ;  /* 0x000008000d0d8812 */ /* 0x000fe400078efcff */
[----:B------:R-:W-:Y:S02]  /*2420*/  ISETP.LE.U32.AND P1, PT, R4, R11, P1 ;  /* 0x0000000b0400720c */ /* 0x000fe40000f23070 */
[----:B------:R-:W-:Y:S02]  /*2430*/  SHF.L.W.U32.HI R3, R2, 0x1, R5 ;  /* 0x0000000102037819 */ /* 0x000fe40000010e05 */
[----:B------:R-:W-:-:S02]  /*2440*/  ISETP.GE.U32.AND P3, PT, R0, R10, !P1 ;  /* 0x0000000a0000720c */ /* 0x000fc40004f66070 */
[----:B------:R-:W-:Y:S02]  /*2450*/  LOP3.LUT R2, R2, R5, RZ, 0xfc, !PT ;  /* 0x0000000502027212 */ /* 0x000fe400078efcff */
[----:B------:R-:W-:-:S03]  /*2460*/  @!P4 LOP3.LUT R13, R13, 0x400, RZ, 0xfc, !PT ;  /* 0x000004000d0dc812 */ /* 0x000fc600078efcff */
[----:B------:R-:W-:Y:S01]  /*2470*/  IMAD.SHL.U32 R2, R2, 0x2, RZ ;  /* 0x0000000202027824 */ /* 0x000fe200078e00ff */
[----:B------:R-:W-:Y:S01]  /*2480*/  @!P6 LOP3.LUT R13, R13, 0x200, RZ, 0xfc, !PT ;  /* 0x000002000d0de812 */ /* 0x000fe200078efcff */
[----:B------:R-:W-:Y:S02]  /*2490*/  @!P1 IMAD.IADD R7, R4, 0x1, -R11 ;  /* 0x0000000104079824 */ /* 0x000fe400078e0a0b */
[----:B------:R-:W-:Y:S01]  /*24a0*/  @!P1 IMAD.IADD R0, R0, 0x1, -R10 ;  /* 0x0000000100009824 */ /* 0x000fe200078e0a0a */
[C---:B------:R-:W-:Y:S01]  /*24b0*/  SHF.L.W.U32.HI R5, R2.reuse, 0x1, R3 ;  /* 0x0000000102057819 */ /* 0x040fe20000010e03 */
[----:B------:R-:W-:Y:S01]  /*24c0*/  @!P1 VIADD R12, R7, 0xffffffff ;  /* 0xffffffff070c9836 */ /* 0x000fe20000000000 */
[----:B------:R-:W-:Y:S01]  /*24d0*/  LOP3.LUT R2, R2, R3, RZ, 0xfc, !PT ;  /* 0x0000000302027212 */ /* 0x000fe200078efcff */
[----:B------:R-:W-:Y:S01]  /*24e0*/  @P3 IMAD.MOV R12, RZ, RZ, R7 ;  /* 0x000000ffff0c3224 */ /* 0x000fe200078e0207 */
[----:B------:R-:W-:-:S03]  /*24f0*/  @!P5 LOP3.LUT R13, R13, 0x100, RZ, 0xfc, !PT ;  /* 0x000001000d0dd812 */ /* 0x000fc600078efcff */
[----:B------:R-:W-:Y:S02]  /*2500*/  @!P1 IMAD.MOV.U32 R4, RZ, RZ, R12 ;  /* 0x000000ffff049224 */ /* 0x000fe400078e000c */
[----:B------:R-:W-:-:S03]  /*2510*/  IMAD.SHL.U32 R2, R2, 0x2, RZ ;  /* 0x0000000202027824 */ /* 0x000fc600078e00ff */
        /* <DEDUP_REMOVED lines=46> */
[CC--:B------:R-:W-:Y:S02]  /*2800*/  ISETP.NE.OR P6, PT, R7.reuse, R11.reuse, !P6 ;  /* 0x0000000b0700720c */ /* 0x0c0fe400077c5670 */
[C---:B------:R-:W-:Y:S02]  /*2810*/  SHF.L.W.U32.HI R3, R0.reuse, 0x1, R5 ;  /* 0x0000000100037819 */ /* 0x040fe40000010e05 */
[----:B------:R-:W-:Y:S02]  /*2820*/  ISETP.LE.U32.AND P3, PT, R7, R11, P6 ;  /* 0x0000000b0700720c */ /* 0x000fe40003763070 */
[----:B------:R-:W-:Y:S02]  /*2830*/  LOP3.LUT R0, R0, R5, RZ, 0xfc, !PT ;  /* 0x0000000500007212 */ /* 0x000fe400078efcff */
[----:B------:R-:W-:Y:S02]  /*2840*/  ISETP.GE.U32.AND P6, PT, R2, R10, !P3 ;  /* 0x0000000a0200720c */ /* 0x000fe40005fc6070 */
[----:B------:R-:W-:Y:S01]  /*2850*/  P2R R4, PR, RZ, 0x8 ;  /* 0x00000008ff047803 */ /* 0x000fe20000000000 */
[----:B------:R-:W-:-:S05]  /*2860*/  IMAD.SHL.U32 R0, R0, 0x2, RZ ;  /* 0x0000000200007824 */ /* 0x000fca00078e00ff */
[C---:B------:R-:W-:Y:S01]  /*2870*/  SHF.L.W.U32.HI R5, R0.reuse, 0x1, R3 ;  /* 0x0000000100057819 */ /* 0x040fe20000010e03 */
[----:B------:R-:W-:Y:S01]  /*2880*/  @!P3 IMAD.IADD R12, R7, 0x1, -R11 ;  /* 0x00000001070cb824 */ /* 0x000fe200078e0a0b */
[----:B------:R-:W-:Y:S01]  /*2890*/  LOP3.LUT R0, R0, R3, RZ, 0xfc, !PT ;  /* 0x0000000300007212 */ /* 0x000fe200078efcff */
[----:B------:R-:W-:Y:S02]  /*28a0*/  @!P3 IMAD.IADD R2, R2, 0x1, -R10 ;  /* 0x000000010202b824 */ /* 0x000fe400078e0a0a */
[----:B------:R-:W-:Y:S02]  /*28b0*/  @!P3 VIADD R14, R12, 0xffffffff ;  /* 0xffffffff0c0eb836 */ /* 0x000fe40000000000 */
[----:B------:R-:W-:Y:S02]  /*28c0*/  @P6 IMAD.MOV R14, RZ, RZ, R12 ;  /* 0x000000ffff0e6224 */ /* 0x000fe400078e020c */
[----:B------:R-:W-:Y:S02]  /*28d0*/  IMAD.SHL.U32 R0, R0, 0x2, RZ ;  /* 0x0000000200007824 */ /* 0x000fe400078e00ff */
[----:B------:R-:W-:Y:S01]  /*28e0*/  @!P3 IMAD.MOV.U32 R7, RZ, RZ, R14 ;  /* 0x000000ffff07b224 */ /* 0x000fe200078e000e */
[----:B------:R-:W-:-:S04]  /*28f0*/  ISETP.NE.AND P3, PT, R6, RZ, PT ;  /* 0x000000ff0600720c */ /* 0x000fc80003f65270 */
[----:B------:R-:W-:Y:S02]  /*2900*/  LOP3.LUT R2, R2, R7, RZ, 0xfc, !PT ;  /* 0x0000000702027212 */ /* 0x000fe400078efcff */
[----:B------:R-:W-:-:S03]  /*2910*/  SHF.L.W.U32.HI R6, R3, 0x1, R7 ;  /* 0x0000000103067819 */ /* 0x000fc60000010e07 */
[----:B------:R-:W-:-:S04]  /*2920*/  IMAD.SHL.U32 R2, R2, 0x2, RZ ;  /* 0x0000000202027824 */ /* 0x000fc800078e00ff */
[----:B------:R-:W-:Y:S02]  /*2930*/  @!P3 LOP3.LUT R13, R13, 0x80, RZ, 0xfc, !PT ;  /* 0x000000800d0db812 */ /* 0x000fe400078efcff */
[----:B------:R-:W-:Y:S02]  /*2940*/  ISETP.GE.U32.AND P5, PT, R2, R10, PT ;  /* 0x0000000a0200720c */ /* 0x000fe40003fa6070 */
[----:B------:R-:W-:Y:S02]  /*2950*/  @!P1 LOP3.LUT R13, R13, 0x40, RZ, 0xfc, !PT ;  /* 0x000000400d0d9812 */ /* 0x000fe400078efcff */
[CC--:B------:R-:W-:Y:S02]  /*2960*/  ISETP.NE.OR P5, PT, R6.reuse, R11.reuse, !P5 ;  /* 0x0000000b0600720c */ /* 0x0c0fe40006fa5670 */
[----:B------:R-:W-:Y:S02]  /*2970*/  @!P2 LOP3.LUT R13, R13, 0x20, RZ, 0xfc, !PT ;  /* 0x000000200d0da812 */ /* 0x000fe400078efcff */
[----:B------:R-:W-:-:S02]  /*2980*/  ISETP.LE.U32.AND P5, PT, R6, R11, P5 ;  /* 0x0000000b0600720c */ /* 0x000fc40002fa3070 */
[----:B------:R-:W-:Y:S02]  /*2990*/  @!P0 LOP3.LUT R13, R13, 0x10, RZ, 0xfc, !PT ;  /* 0x000000100d0d8812 */ /* 0x000fe400078efcff */
[----:B------:R-:W-:Y:S02]  /*29a0*/  ISETP.GE.U32.AND P6, PT, R2, R10, !P5 ;  /* 0x0000000a0200720c */ /* 0x000fe40006fc6070 */
[----:B------:R-:W-:-:S07]  /*29b0*/  @!P4 LOP3.LUT R13, R13, 0x8, RZ, 0xfc, !PT ;  /* 0x000000080d0dc812 */ /* 0x000fce00078efcff */
        /* <DEDUP_REMOVED lines=31> */
[----:B------:R-:W-:-:S02]  /*2bb0*/  @!P1 IMAD.MOV.U32 R7, RZ, RZ, R12 ;  /* 0x000000ffff079224 */ /* 0x000fc400078e000c */
[----:B------:R-:W-:Y:S01]  /*2bc0*/  @!P1 IMAD.MOV.U32 R15, RZ, RZ, -0x80000000 ;  /* 0x80000000ff0f9424 */ /* 0x000fe200078e00ff */
        /* <DEDUP_REMOVED lines=16> */
[----:B------:R-:W-:Y:S01]  /*2cd0*/  @!P2 IMAD.IADD R0, R0, 0x1, -R10 ;  /* 0x000000010000a824 */ /* 0x000fe200078e0a0a */
[----:B------:R-:W-:Y:S01]  /*2ce0*/  @!P2 LOP3.LUT R15, R15, 0x40000000, RZ, 0xfc, !PT ;  /* 0x400000000f0fa812 */ /* 0x000fe200078efcff */
        /* <DEDUP_REMOVED lines=11> */
[----:B------:R-:W-:Y:S01]  /*2da0*/  @!P0 IMAD.IADD R7, R6, 0x1, -R11 ;  /* 0x0000000106078824 */ /* 0x000fe200078e0a0b */
[----:B------:R-:W-:Y:S01]  /*2db0*/  @!P0 LOP3.LUT R15, R15, 0x20000000, RZ, 0xfc, !PT ;  /* 0x200000000f0f8812 */ /* 0x000fe200078efcff */
        /* <DEDUP_REMOVED lines=448> */
[----:B------:R-:W-:Y:S01]  /*49c0*/  @P6 IMAD.MOV R12, RZ, RZ, R6 ;  /* 0x000000ffff0c6224 */ /* 0x000fe200078e0206 */
[----:B------:R-:W-:-:S03]  /*49d0*/  ISETP.NE.AND P6, PT, R4, RZ, PT ;  /* 0x000000ff0400720c */ /* 0x000fc60003fc5270 */
[----:B------:R-:W-:-:S05]  /*49e0*/  @!P0 IMAD.MOV.U32 R7, RZ, RZ, R12 ;  /* 0x000000ffff078224 */ /* 0x000fca00078e000c */
[----:B------:R-:W-:Y:S02]  /*49f0*/  LOP3.LUT R2, R2, R7, RZ, 0xfc, !PT ;  /* 0x0000000702027212 */ /* 0x000fe400078efcff */
[----:B------:R-:W-:-:S03]  /*4a00*/  SHF.L.W.U32.HI R0, R0, 0x1, R7 ;  /* 0x0000000100007819 */ /* 0x000fc60000010e07 */
[----:B------:R-:W-:Y:S01]  /*4a10*/  IMAD.SHL.U32 R3, R2, 0x2, RZ ;  /* 0x0000000202037824 */ /* 0x000fe200078e00ff */
[----:B------:R-:W-:-:S04]  /*4a20*/  @!P6 LOP3.LUT R13, R13, 0x4, RZ, 0xfc, !PT ;  /* 0x000000040d0de812 */ /* 0x000fc800078efcff */
[----:B------:R-:W-:Y:S02]  /*4a30*/  ISETP.GE.U32.AND P4, PT, R3, R10, PT ;  /* 0x0000000a0300720c */ /* 0x000fe40003f86070 */
[----:B------:R-:W-:Y:S02]  /*4a40*/  @!P5 LOP3.LUT R13, R13, 0x2, RZ, 0xfc, !PT ;  /* 0x000000020d0dd812 */ /* 0x000fe400078efcff */
[CC--:B------:R-:W-:Y:S02]  /*4a50*/  ISETP.NE.OR P4, PT, R0.reuse, R11.reuse, !P4 ;  /* 0x0000000b0000720c */ /* 0x0c0fe40006785670 */
[----:B------:R-:W-:Y:S02]  /*4a60*/  @!P3 LOP3.LUT R13, R13, 0x1, RZ, 0xfc, !PT ;  /* 0x000000010d0db812 */ /* 0x000fe400078efcff */
[----:B------:R-:W-:-:S13]  /*4a70*/  ISETP.LE.U32.AND P4, PT, R0, R11, P4 ;  /* 0x0000000b0000720c */ /* 0x000fda0002783070 */
[----:B------:R-:W-:-:S07]  /*4a80*/  @!P4 LOP3.LUT R15, R15, 0x1, RZ, 0xfc, !PT ;  /* 0x000000010f0fc812 */ /* 0x000fce00078efcff */
.L_x_2:
[----:B------:R-:W-:Y:S05]  /*4a90*/  BSYNC.RECONVERGENT B0 ;  /* 0x0000000000007941 */ /* 0x000fea0003800200 */
.L_x_1:
[----:B------:R-:W-:Y:S04]  /*4aa0*/  STG.E desc[UR6][R8.64], R13 ;  /* 0x0000000d08007986 */ /* 0x000fe8000c101906 */
[----:B------:R-:W-:Y:S01]  /*4ab0*/  STG.E desc[UR6][R8.64+0x4], R15 ;  /* 0x0000040f08007986 */ /* 0x000fe2000c101906 */
[----:B------:R-:W-:Y:S05]  /*4ac0*/  EXIT ;  /* 0x000000000000794d */ /* 0x000fea0003800000 */
.L_x_3:
[----:B------:R-:W-:-:S00]  /*4ad0*/  BRA `(.L_x_3) ;  /* 0xfffffffc00fc7947 */ /* 0x000fc0000383ffff */
[----:B------:R-:W-:-:S00]  /*4ae0*/  NOP ;  /* 0x0000000000007918 */ /* 0x000fc00000000000 */
        /* <DEDUP_REMOVED lines=9> */
.L_x_4:


//--------------------- .nv.shared.reserved.0     --------------------------
	.section	.nv.shared.reserved.0,"aw",@nobits
	.weak		__nv_reservedSMEM_offset_0_alias
	.size		__nv_reservedSMEM_offset_0_alias, 0, 64
	.other		__nv_reservedSMEM_offset_0_alias,@"STO_CUDA_RESERVED_SHARED STV_DEFAULT"
__nv_reservedSMEM_offset_0_alias:
	.zero		0
	.zero		64


//--------------------- .nv.constant0._Z8kernel64P6uint64S0_S0_S0_S0_S0_i --------------------------
	.section	.nv.constant0._Z8kernel64P6uint64S0_S0_S0_S0_S0_i,"a",@progbits
	.sectionflags	@""
	.align	4
.nv.constant0._Z8kernel64P6uint64S0_S0_S0_S0_S0_i:
	.zero		948


//--------------------- SYMBOLS --------------------------

	.type		.nv.reservedSmem.offset0,@object
	.size		.nv.reservedSmem.offset0,0x4
